	.target	sm_90a

	.elftype	@"ET_EXEC"


//--------------------- .note.nv.tkinfo           --------------------------
	.section	.note.nv.tkinfo,"",@"SHT_NOTE"
	.sectionflags	@"SHF_NOTE_NV_TKINFO"
	.tkinfo
        /*0018*/ 	.word	0x00000002
        /*0030*/ 	.string	""
        /*0030*/ 	.string	"ptxas"
        /*0030*/ 	.string	"Cuda compilation tools, release 13.0, V13.0.88"
        /*0030*/ 	.string	"Build cuda_13.0.r13.0/compiler.36424714_0"
        /*0030*/ 	.string	"-v  -suppress-debug-info  -lineinfo  -arch sm_90a "



//--------------------- .note.nv.cuinfo           --------------------------
	.section	.note.nv.cuinfo,"",@"SHT_NOTE"
	.sectionflags	@"SHF_NOTE_NV_CUINFO"
        /*0018*/ 	.short	0x0002
        /*001a*/ 	.short	0x005a
        /*001c*/ 	.short	0x0082
	.zero		2


//--------------------- .nv.info                  --------------------------
	.section	.nv.info,"",@"SHT_CUDA_INFO"
	.align	4


	//----- nvinfo : EIATTR_REGCOUNT
	.align		4
        /*0000*/ 	.byte	0x04, 0x2f
        /*0002*/ 	.short	(.L_1 - .L_0)
	.align		4
.L_0:
        /*0004*/ 	.word	index@(matmul_kernel)
        /*0008*/ 	.word	0x0000006a


	//----- nvinfo : EIATTR_FRAME_SIZE
	.align		4
.L_1:
        /*000c*/ 	.byte	0x04, 0x11
        /*000e*/ 	.short	(.L_3 - .L_2)
	.align		4
.L_2:
        /*0010*/ 	.word	index@(matmul_kernel)
        /*0014*/ 	.word	0x00000000


	//----- nvinfo : EIATTR_MIN_STACK_SIZE
	.align		4
.L_3:
        /*0018*/ 	.byte	0x04, 0x12
        /*001a*/ 	.short	(.L_5 - .L_4)
	.align		4
.L_4:
        /*001c*/ 	.word	index@(matmul_kernel)
        /*0020*/ 	.word	0x00000000
.L_5:


//--------------------- .nv.compat                --------------------------
	.section	.nv.compat,"",@"SHT_CUDA_COMPAT_INFO"
	.align	4
        /*0000*/ 	.byte	0x02, 0x09, 0x01, 0x00, 0x02, 0x02, 0x04, 0x00, 0x02, 0x05, 0x05, 0x00, 0x03, 0x07, 0x01, 0x01
        /*0010*/ 	.byte	0x02, 0x03, 0x00, 0x00, 0x02, 0x06, 0x01, 0x00, 0x04, 0x0b, 0x08, 0x00, 0x00, 0x00, 0x00, 0x00
        /*0020*/ 	.byte	0x00, 0x00, 0x00, 0x00


//--------------------- .nv.info.matmul_kernel    --------------------------
	.section	.nv.info.matmul_kernel,"",@"SHT_CUDA_INFO"
	.sectionflags	@""
	.align	4


	//----- nvinfo : EIATTR_CUDA_API_VERSION
	.align		4
        /*0000*/ 	.byte	0x04, 0x37
        /*0002*/ 	.short	(.L_7 - .L_6)
.L_6:
        /*0004*/ 	.word	0x00000082


	//----- nvinfo : EIATTR_KPARAM_INFO
	.align		4
.L_7:
        /*0008*/ 	.byte	0x04, 0x17
        /*000a*/ 	.short	(.L_9 - .L_8)
.L_8:
        /*000c*/ 	.word	0x00000000
        /*0010*/ 	.short	0x000d
        /*0012*/ 	.short	0x0048
        /*0014*/ 	.byte	0x00, 0xf4, 0x21, 0x00


	//----- nvinfo : EIATTR_KPARAM_INFO
	.align		4
.L_9:
        /*0018*/ 	.byte	0x04, 0x17
        /*001a*/ 	.short	(.L_11 - .L_10)
.L_10:
        /*001c*/ 	.word	0x00000000
        /*0020*/ 	.short	0x000c
        /*0022*/ 	.short	0x0040
        /*0024*/ 	.byte	0x00, 0xf4, 0x21, 0x00


	//----- nvinfo : EIATTR_KPARAM_INFO
	.align		4
.L_11:
        /*0028*/ 	.byte	0x04, 0x17
        /*002a*/ 	.short	(.L_13 - .L_12)
.L_12:
        /*002c*/ 	.word	0x00000000
        /*0030*/ 	.short	0x000b
        /*0032*/ 	.short	0x0038
        /*0034*/ 	.byte	0x00, 0xf0, 0x11, 0x00


	//----- nvinfo : EIATTR_KPARAM_INFO
	.align		4
.L_13:
        /*0038*/ 	.byte	0x04, 0x17
        /*003a*/ 	.short	(.L_15 - .L_14)
.L_14:
        /*003c*/ 	.word	0x00000000
        /*0040*/ 	.short	0x000a
        /*0042*/ 	.short	0x0034
        /*0044*/ 	.byte	0x00, 0xf0, 0x11, 0x00


	//----- nvinfo : EIATTR_KPARAM_INFO
	.align		4
.L_15:
        /*0048*/ 	.byte	0x04, 0x17
        /*004a*/ 	.short	(.L_17 - .L_16)
.L_16:
        /*004c*/ 	.word	0x00000000
        /*0050*/ 	.short	0x0009
        /*0052*/ 	.short	0x0030
        /*0054*/ 	.byte	0x00, 0xf0, 0x11, 0x00


	//----- nvinfo : EIATTR_KPARAM_INFO
	.align		4
.L_17:
        /*0058*/ 	.byte	0x04, 0x17
        /*005a*/ 	.short	(.L_19 - .L_18)
.L_18:
        /*005c*/ 	.word	0x00000000
        /*0060*/ 	.short	0x0008
        /*0062*/ 	.short	0x002c
        /*0064*/ 	.byte	0x00, 0xf0, 0x11, 0x00


	//----- nvinfo : EIATTR_KPARAM_INFO
	.align		4
.L_19:
        /*0068*/ 	.byte	0x04, 0x17
        /*006a*/ 	.short	(.L_21 - .L_20)
.L_20:
        /*006c*/ 	.word	0x00000000
        /*0070*/ 	.short	0x0007
        /*0072*/ 	.short	0x0028
        /*0074*/ 	.byte	0x00, 0xf0, 0x11, 0x00


	//----- nvinfo : EIATTR_KPARAM_INFO
	.align		4
.L_21:
        /*0078*/ 	.byte	0x04, 0x17
        /*007a*/ 	.short	(.L_23 - .L_22)
.L_22:
        /*007c*/ 	.word	0x00000000
        /*0080*/ 	.short	0x0006
        /*0082*/ 	.short	0x0024
        /*0084*/ 	.byte	0x00, 0xf0, 0x11, 0x00


	//----- nvinfo : EIATTR_KPARAM_INFO
	.align		4
.L_23:
        /*0088*/ 	.byte	0x04, 0x17
        /*008a*/ 	.short	(.L_25 - .L_24)
.L_24:
        /*008c*/ 	.word	0x00000000
        /*0090*/ 	.short	0x0005
        /*0092*/ 	.short	0x0020
        /*0094*/ 	.byte	0x00, 0xf0, 0x11, 0x00


	//----- nvinfo : EIATTR_KPARAM_INFO
	.align		4
.L_25:
        /*0098*/ 	.byte	0x04, 0x17
        /*009a*/ 	.short	(.L_27 - .L_26)
.L_26:
        /*009c*/ 	.word	0x00000000
        /*00a0*/ 	.short	0x0004
        /*00a2*/ 	.short	0x001c
        /*00a4*/ 	.byte	0x00, 0xf0, 0x11, 0x00


	//----- nvinfo : EIATTR_KPARAM_INFO
	.align		4
.L_27:
        /*00a8*/ 	.byte	0x04, 0x17
        /*00aa*/ 	.short	(.L_29 - .L_28)
.L_28:
        /*00ac*/ 	.word	0x00000000
        /*00b0*/ 	.short	0x0003
        /*00b2*/ 	.short	0x0018
        /*00b4*/ 	.byte	0x00, 0xf0, 0x11, 0x00


	//----- nvinfo : EIATTR_KPARAM_INFO
	.align		4
.L_29:
        /*00b8*/ 	.byte	0x04, 0x17
        /*00ba*/ 	.short	(.L_31 - .L_30)
.L_30:
        /*00bc*/ 	.word	0x00000000
        /*00c0*/ 	.short	0x0002
        /*00c2*/ 	.short	0x0010
        /*00c4*/ 	.byte	0x00, 0xf4, 0x21, 0x00


	//----- nvinfo : EIATTR_KPARAM_INFO
	.align		4
.L_31:
        /*00c8*/ 	.byte	0x04, 0x17
        /*00ca*/ 	.short	(.L_33 - .L_32)
.L_32:
        /*00cc*/ 	.word	0x00000000
        /*00d0*/ 	.short	0x0001
        /*00d2*/ 	.short	0x0008
        /*00d4*/ 	.byte	0x00, 0xf4, 0x21, 0x00


	//----- nvinfo : EIATTR_KPARAM_INFO
	.align		4
.L_33:
        /*00d8*/ 	.byte	0x04, 0x17
        /*00da*/ 	.short	(.L_35 - .L_34)
.L_34:
        /*00dc*/ 	.word	0x00000000
        /*00e0*/ 	.short	0x0000
        /*00e2*/ 	.short	0x0000
        /*00e4*/ 	.byte	0x00, 0xf4, 0x21, 0x00


	//----- nvinfo : EIATTR_SPARSE_MMA_MASK
	.align		4
.L_35:
        /*00e8*/ 	.byte	0x03, 0x50
        /*00ea*/ 	.short	0x0000


	//----- nvinfo : EIATTR_MAXREG_COUNT
	.align		4
        /*00ec*/ 	.byte	0x03, 0x1b
        /*00ee*/ 	.short	0x0080


	//----- nvinfo : EIATTR_NUM_BARRIERS
	.align		4
        /*00f0*/ 	.byte	0x02, 0x4c
        /*00f2*/ 	.byte	0x01
	.zero		1


	//----- nvinfo : EIATTR_MERCURY_ISA_VERSION
	.align		4
        /*00f4*/ 	.byte	0x03, 0x5f
        /*00f6*/ 	.short	0x0101


	//----- nvinfo : EIATTR_EXIT_INSTR_OFFSETS
	.align		4
        /*00f8*/ 	.byte	0x04, 0x1c
        /*00fa*/ 	.short	(.L_37 - .L_36)


	//   ....[0]....
.L_36:
        /*00fc*/ 	.word	0x00003060


	//   ....[1]....
        /*0100*/ 	.word	0x00003080


	//----- nvinfo : EIATTR_REQNTID
	.align		4
.L_37:
        /*0104*/ 	.byte	0x04, 0x10
        /*0106*/ 	.short	(.L_39 - .L_38)
.L_38:
        /*0108*/ 	.word	0x00000200
        /*010c*/ 	.word	0x00000001
        /*0110*/ 	.word	0x00000001


	//----- nvinfo : EIATTR_CBANK_PARAM_SIZE
	.align		4
.L_39:
        /*0114*/ 	.byte	0x03, 0x19
        /*0116*/ 	.short	0x0050


	//----- nvinfo : EIATTR_PARAM_CBANK
	.align		4
        /*0118*/ 	.byte	0x04, 0x0a
        /*011a*/ 	.short	(.L_41 - .L_40)
	.align		4
.L_40:
        /*011c*/ 	.word	index@(.nv.constant0.matmul_kernel)
        /*0120*/ 	.short	0x0210
        /*0122*/ 	.short	0x0050


	//----- nvinfo : EIATTR_SW_WAR
	.align		4
.L_41:
        /*0124*/ 	.byte	0x04, 0x36
        /*0126*/ 	.short	(.L_43 - .L_42)
.L_42:
        /*0128*/ 	.word	0x00000008
.L_43:


//--------------------- .nv.callgraph             --------------------------
	.section	.nv.callgraph,"",@"SHT_CUDA_CALLGRAPH"
	.align	4
	.sectionentsize	8
	.align		4
        /*0000*/ 	.word	0x00000000
	.align		4
        /*0004*/ 	.word	0xffffffff
	.align		4
        /*0008*/ 	.word	0x00000000
	.align		4
        /*000c*/ 	.word	0xfffffffe
	.align		4
        /*0010*/ 	.word	0x00000000
	.align		4
        /*0014*/ 	.word	0xfffffffd
	.align		4
        /*0018*/ 	.word	0x00000000
	.align		4
        /*001c*/ 	.word	0xfffffffc


//--------------------- .text.matmul_kernel       --------------------------
	.section	.text.matmul_kernel,"ax",@progbits
	.align	128
        .global         matmul_kernel
        .type           matmul_kernel,@function
        .size           matmul_kernel,(.L_x_3 - matmul_kernel)
        .other          matmul_kernel,@"STO_CUDA_ENTRY STV_DEFAULT"
matmul_kernel:
.text.matmul_kernel:
[----:B------:R-:W-:Y:S08]  /*0000*/  LDC R1, c[0x0][0x28] ;  /* 0x00000a00ff017b82 */ /* 0x000ff00000000800 */
[----:B------:R-:W1:Y:S01]  /*0010*/  LDC.64 R52, c[0x0][0x228] ;  /* 0x00008a00ff347b82 */ /* 0x000e620000000a00 */
[----:B------:R-:W2:Y:S01]  /*0020*/  S2R R7, SR_CTAID.X ;  /* 0x0000000000077919 */ /* 0x000ea20000002500 */
[----:B------:R-:W-:Y:S01]  /*0030*/  ULDC.64 UR8, c[0x0][0x210] ;  /* 0x0000840000087ab9 */ /* 0x000fe20000000a00 */
[----:B------:R-:W-:Y:S01]  /*0040*/  ULDC UR5, c[0x0][0x240] ;  /* 0x0000900000057ab9 */ /* 0x000fe20000000800 */
[----:B------:R-:W-:Y:S01]  /*0050*/  ULDC.64 UR10, c[0x0][0x218] ;  /* 0x00008600000a7ab9 */ /* 0x000fe20000000a00 */
[----:B------:R-:W3:Y:S01]  /*0060*/  S2R R15, SR_TID.X ;  /* 0x00000000000f7919 */ /* 0x000ee20000002100 */
[----:B------:R-:W-:Y:S01]  /*0070*/  UMOV UR7, 0x400 ;  /* 0x0000040000077882 */ /* 0x000fe20000000000 */
[----:B------:R-:W-:Y:S01]  /*0080*/  ULDC.64 UR14, c[0x0][0x208] ;  /* 0x00008200000e7ab9 */ /* 0x000fe20000000a00 */
[----:B------:R-:W4:Y:S08]  /*0090*/  LDC.64 R54, c[0x0][0x230] ;  /* 0x00008c00ff367b82 */ /* 0x000f300000000a00 */
[----:B------:R-:W5:Y:S01]  /*00a0*/  LDC.64 R60, c[0x0][0x238] ;  /* 0x00008e00ff3c7b82 */ /* 0x000f620000000a00 */
[----:B-1----:R-:W-:-:S07]  /*00b0*/  VIADD R0, R53, 0x3f ;  /* 0x0000003f35007836 */ /* 0x002fce0000000000 */
[----:B------:R-:W1:Y:S01]  /*00c0*/  S2UR UR4, SR_CgaCtaId ;  /* 0x00000000000479c3 */ /* 0x000e620000008800 */
[----:B------:R-:W-:Y:S01]  /*00d0*/  SHF.R.S32.HI R3, RZ, 0x1f, R0 ;  /* 0x0000001fff037819 */ /* 0x000fe20000011400 */
[----:B----4-:R-:W-:-:S03]  /*00e0*/  VIADD R94, R54, 0xffffffc0 ;  /* 0xffffffc0365e7836 */ /* 0x010fc60000000000 */
[----:B------:R-:W-:Y:S02]  /*00f0*/  LEA.HI R3, R3, R0, RZ, 0x6 ;  /* 0x0000000003037211 */ /* 0x000fe400078f30ff */
[----:B--2---:R-:W-:Y:S02]  /*0100*/  IABS R8, R7 ;  /* 0x0000000700087213 */ /* 0x004fe40000000000 */
[----:B------:R-:W-:Y:S02]  /*0110*/  SHF.R.S32.HI R3, RZ, 0x6, R3 ;  /* 0x00000006ff037819 */ /* 0x000fe40000011403 */
[C---:B---3--:R-:W-:Y:S02]  /*0120*/  LOP3.LUT R13, R15.reuse, 0xc, RZ, 0xc0, !PT ;  /* 0x0000000c0f0d7812 */ /* 0x048fe400078ec0ff */
[----:B------:R-:W-:Y:S01]  /*0130*/  LOP3.LUT R29, R15, 0x180, RZ, 0xc0, !PT ;  /* 0x000001800f1d7812 */ /* 0x000fe200078ec0ff */
[----:B------:R-:W-:-:S05]  /*0140*/  IMAD.SHL.U32 R4, R3, 0x8, RZ ;  /* 0x0000000803047824 */ /* 0x000fca00078e00ff */
[-C--:B------:R-:W-:Y:S02]  /*0150*/  IABS R5, R4.reuse ;  /* 0x0000000400057213 */ /* 0x080fe40000000000 */
[----:B------:R-:W-:Y:S01]  /*0160*/  IABS R10, R4 ;  /* 0x00000004000a7213 */ /* 0x000fe20000000000 */
[----:B-1----:R-:W-:Y:S01]  /*0170*/  ULEA UR7, UR4, UR7, 0x18 ;  /* 0x0000000704077291 */ /* 0x002fe2000f8ec03f */
[----:B------:R-:W1:Y:S08]  /*0180*/  I2F.RP R0, R5 ;  /* 0x0000000500007306 */ /* 0x000e700000209400 */
[----:B-1----:R-:W1:Y:S02]  /*0190*/  MUFU.RCP R0, R0 ;  /* 0x0000000000007308 */ /* 0x002e640000001000 */
[----:B-1----:R-:W-:-:S02]  /*01a0*/  VIADD R2, R0, 0xffffffe ;  /* 0x0ffffffe00027836 */ /* 0x002fc40000000000 */
[----:B------:R-:W-:-:S04]  /*01b0*/  IMAD.MOV R0, RZ, RZ, -R10 ;  /* 0x000000ffff007224 */ /* 0x000fc800078e0a0a */
[----:B------:R1:W2:Y:S01]  /*01c0*/  F2I.FTZ.U32.TRUNC.NTZ R3, R2 ;  /* 0x0000000200037305 */ /* 0x0002a2000021f000 */
[----:B------:R-:W-:-:S05]  /*01d0*/  IMAD.SHL.U32 R10, R15, 0x8, RZ ;  /* 0x000000080f0a7824 */ /* 0x000fca00078e00ff */
[----:B------:R-:W-:Y:S01]  /*01e0*/  LOP3.LUT R14, R10, 0x3f8, RZ, 0xc0, !PT ;  /* 0x000003f80a0e7812 */ /* 0x000fe200078ec0ff */
[----:B-1----:R-:W-:-:S04]  /*01f0*/  IMAD.MOV.U32 R2, RZ, RZ, RZ ;  /* 0x000000ffff027224 */ /* 0x002fc800078e00ff */
[----:B------:R-:W-:Y:S02]  /*0200*/  IMAD R35, R13, 0x400, R14 ;  /* 0x000004000d237824 */ /* 0x000fe400078e020e */
[----:B--2---:R-:W-:-:S04]  /*0210*/  IMAD.MOV R6, RZ, RZ, -R3 ;  /* 0x000000ffff067224 */ /* 0x004fc800078e0a03 */
[----:B------:R-:W-:Y:S02]  /*0220*/  IMAD R9, R6, R5, RZ ;  /* 0x0000000506097224 */ /* 0x000fe400078e02ff */
[----:B------:R-:W-:Y:S01]  /*0230*/  IMAD.MOV.U32 R6, RZ, RZ, R8 ;  /* 0x000000ffff067224 */ /* 0x000fe200078e0008 */
[----:B------:R-:W-:Y:S01]  /*0240*/  LOP3.LUT R8, R15, 0x1c0, RZ, 0xc0, !PT ;  /* 0x000001c00f087812 */ /* 0x000fe200078ec0ff */
[----:B------:R-:W-:-:S06]  /*0250*/  IMAD.HI.U32 R3, R3, R9, R2 ;  /* 0x0000000903037227 */ /* 0x000fcc00078e0002 */
[----:B------:R-:W-:-:S04]  /*0260*/  IMAD.HI.U32 R3, R3, R6, RZ ;  /* 0x0000000603037227 */ /* 0x000fc800078e00ff */
[----:B------:R-:W-:Y:S01]  /*0270*/  IMAD R0, R3, R0, R6 ;  /* 0x0000000003007224 */ /* 0x000fe200078e0206 */
[----:B------:R-:W-:-:S04]  /*0280*/  IABS R6, R53 ;  /* 0x0000003500067213 */ /* 0x000fc80000000000 */
[----:B------:R-:W-:-:S13]  /*0290*/  ISETP.GT.U32.AND P1, PT, R5, R0, PT ;  /* 0x000000000500720c */ /* 0x000fda0003f24070 */
[----:B------:R-:W-:Y:S02]  /*02a0*/  @!P1 IMAD.IADD R0, R0, 0x1, -R5 ;  /* 0x0000000100009824 */ /* 0x000fe400078e0a05 */
[----:B------:R-:W-:Y:S01]  /*02b0*/  @!P1 VIADD R3, R3, 0x1 ;  /* 0x0000000103039836 */ /* 0x000fe20000000000 */
[----:B------:R-:W-:Y:S02]  /*02c0*/  ISETP.NE.AND P1, PT, R4, RZ, PT ;  /* 0x000000ff0400720c */ /* 0x000fe40003f25270 */
[----:B------:R-:W-:Y:S02]  /*02d0*/  ISETP.GE.U32.AND P0, PT, R0, R5, PT ;  /* 0x000000050000720c */ /* 0x000fe40003f06070 */
[----:B------:R-:W-:-:S04]  /*02e0*/  LOP3.LUT R0, R7, R4, RZ, 0x3c, !PT ;  /* 0x0000000407007212 */ /* 0x000fc800078e3cff */
[----:B------:R-:W-:Y:S01]  /*02f0*/  ISETP.GE.AND P2, PT, R0, RZ, PT ;  /* 0x000000ff0000720c */ /* 0x000fe20003f46270 */
[----:B------:R-:W-:-:S06]  /*0300*/  VIADD R0, R52, 0x3f ;  /* 0x0000003f34007836 */ /* 0x000fcc0000000000 */
[----:B------:R-:W-:-:S04]  /*0310*/  @P0 VIADD R3, R3, 0x1 ;  /* 0x0000000103030836 */ /* 0x000fc80000000000 */
[----:B------:R-:W-:Y:S01]  /*0320*/  IMAD.MOV.U32 R2, RZ, RZ, R3 ;  /* 0x000000ffff027224 */ /* 0x000fe200078e0003 */
[----:B------:R-:W-:-:S03]  /*0330*/  SHF.R.S32.HI R3, RZ, 0x1f, R0 ;  /* 0x0000001fff037819 */ /* 0x000fc60000011400 */
[----:B------:R-:W-:Y:S01]  /*0340*/  @!P2 IMAD.MOV R2, RZ, RZ, -R2 ;  /* 0x000000ffff02a224 */ /* 0x000fe200078e0a02 */
[----:B------:R-:W-:Y:S02]  /*0350*/  @!P1 LOP3.LUT R2, RZ, R4, RZ, 0x33, !PT ;  /* 0x00000004ff029212 */ /* 0x000fe400078e33ff */
[----:B------:R-:W-:-:S03]  /*0360*/  LEA.HI R3, R3, R0, RZ, 0x6 ;  /* 0x0000000003037211 */ /* 0x000fc600078f30ff */
[----:B------:R-:W-:Y:S02]  /*0370*/  IMAD.SHL.U32 R16, R2, 0x8, RZ ;  /* 0x0000000802107824 */ /* 0x000fe400078e00ff */
[----:B------:R-:W-:-:S03]  /*0380*/  IMAD.MOV R2, RZ, RZ, -R2 ;  /* 0x000000ffff027224 */ /* 0x000fc600078e0a02 */
[----:B------:R-:W-:Y:S01]  /*0390*/  LEA.HI.SX32 R3, R3, -R16, 0x1a ;  /* 0x8000001003037211 */ /* 0x000fe200078fd2ff */
[----:B------:R-:W-:Y:S02]  /*03a0*/  IMAD R24, R4, R2, R7 ;  /* 0x0000000204187224 */ /* 0x000fe400078e0207 */
[----:B------:R-:W-:Y:S01]  /*03b0*/  IMAD.MOV.U32 R2, RZ, RZ, RZ ;  /* 0x000000ffff027224 */ /* 0x000fe200078e00ff */
[----:B------:R-:W-:Y:S02]  /*03c0*/  VIMNMX R25, R3, 0x8, PT ;  /* 0x0000000803197848 */ /* 0x000fe40003fe0100 */
[----:B------:R-:W-:Y:S02]  /*03d0*/  IABS R4, R24 ;  /* 0x0000001800047213 */ /* 0x000fe40000000000 */
[----:B------:R-:W-:-:S04]  /*03e0*/  IABS R11, R25 ;  /* 0x00000019000b7213 */ /* 0x000fc80000000000 */
[----:B------:R-:W1:Y:S08]  /*03f0*/  I2F.RP R5, R11 ;  /* 0x0000000b00057306 */ /* 0x000e700000209400 */
[----:B-1----:R-:W1:Y:S02]  /*0400*/  MUFU.RCP R5, R5 ;  /* 0x0000000500057308 */ /* 0x002e640000001000 */
[----:B-1----:R-:W-:Y:S01]  /*0410*/  VIADD R3, R5, 0xffffffe ;  /* 0x0ffffffe05037836 */ /* 0x002fe20000000000 */
[----:B------:R-:W-:-:S05]  /*0420*/  IABS R5, R52 ;  /* 0x0000003400057213 */ /* 0x000fca0000000000 */
[----:B------:R-:W1:Y:S02]  /*0430*/  F2I.FTZ.U32.TRUNC.NTZ R3, R3 ;  /* 0x0000000300037305 */ /* 0x000e64000021f000 */
[----:B-1----:R-:W-:-:S04]  /*0440*/  IMAD.MOV R0, RZ, RZ, -R3 ;  /* 0x000000ffff007224 */ /* 0x002fc800078e0a03 */
[----:B------:R-:W-:Y:S02]  /*0450*/  IMAD R7, R0, R11, RZ ;  /* 0x0000000b00077224 */ /* 0x000fe400078e02ff */
[----:B------:R-:W-:Y:S02]  /*0460*/  IMAD.MOV.U32 R0, RZ, RZ, R6 ;  /* 0x000000ffff007224 */ /* 0x000fe400078e0006 */
[----:B------:R-:W-:Y:S01]  /*0470*/  IMAD.HI.U32 R2, R3, R7, R2 ;  /* 0x0000000703027227 */ /* 0x000fe200078e0002 */
[----:B------:R-:W-:Y:S01]  /*0480*/  IABS R3, R25 ;  /* 0x0000001900037213 */ /* 0x000fe20000000000 */
[----:B------:R-:W1:Y:S02]  /*0490*/  I2F.RP R9, R0 ;  /* 0x0000000000097306 */ /* 0x000e640000209400 */
[----:B------:R-:W-:Y:S02]  /*04a0*/  IMAD.MOV.U32 R7, RZ, RZ, R4 ;  /* 0x000000ffff077224 */ /* 0x000fe400078e0004 */
[----:B------:R-:W-:-:S02]  /*04b0*/  IMAD.MOV R4, RZ, RZ, -R3 ;  /* 0x000000ffff047224 */ /* 0x000fc400078e0a03 */
[----:B------:R-:W-:Y:S02]  /*04c0*/  IMAD.MOV.U32 R3, RZ, RZ, R5 ;  /* 0x000000ffff037224 */ /* 0x000fe400078e0005 */
[----:B------:R-:W-:Y:S02]  /*04d0*/  IMAD.HI.U32 R2, R2, R7, RZ ;  /* 0x0000000702027227 */ /* 0x000fe400078e00ff */
[----:B------:R-:W2:Y:S02]  /*04e0*/  I2F.RP R5, R3 ;  /* 0x0000000300057306 */ /* 0x000ea40000209400 */
[----:B------:R-:W-:-:S05]  /*04f0*/  IMAD R4, R2, R4, R7 ;  /* 0x0000000402047224 */ /* 0x000fca00078e0207 */
[----:B------:R-:W-:Y:S01]  /*0500*/  ISETP.GT.U32.AND P1, PT, R11, R4, PT ;  /* 0x000000040b00720c */ /* 0x000fe20003f24070 */
[----:B-1----:R-:W1:Y:S08]  /*0510*/  MUFU.RCP R9, R9 ;  /* 0x0000000900097308 */ /* 0x002e700000001000 */
[----:B--2---:R-:W2:Y:S04]  /*0520*/  MUFU.RCP R5, R5 ;  /* 0x0000000500057308 */ /* 0x004ea80000001000 */
[----:B------:R-:W-:-:S02]  /*0530*/  @!P1 IMAD.IADD R4, R4, 0x1, -R11 ;  /* 0x0000000104049824 */ /* 0x000fc400078e0a0b */
[----:B------:R-:W-:Y:S01]  /*0540*/  @!P1 VIADD R2, R2, 0x1 ;  /* 0x0000000102029836 */ /* 0x000fe20000000000 */
[----:B------:R-:W-:Y:S02]  /*0550*/  ISETP.NE.AND P1, PT, R25, RZ, PT ;  /* 0x000000ff1900720c */ /* 0x000fe40003f25270 */
[----:B------:R-:W-:Y:S01]  /*0560*/  ISETP.GE.U32.AND P0, PT, R4, R11, PT ;  /* 0x0000000b0400720c */ /* 0x000fe20003f06070 */
[----:B------:R-:W-:Y:S02]  /*0570*/  IMAD.SHL.U32 R4, R15, 0x4, RZ ;  /* 0x000000040f047824 */ /* 0x000fe400078e00ff */
[----:B-1----:R-:W-:Y:S01]  /*0580*/  VIADD R6, R9, 0xffffffe ;  /* 0x0ffffffe09067836 */ /* 0x002fe20000000000 */
[--C-:B------:R-:W-:Y:S02]  /*0590*/  SHF.R.U32.HI R9, RZ, 0x2, R8.reuse ;  /* 0x00000002ff097819 */ /* 0x100fe40000011608 */
[C---:B------:R-:W-:Y:S01]  /*05a0*/  LOP3.LUT R11, R4.reuse, 0x7c, RZ, 0xc0, !PT ;  /* 0x0000007c040b7812 */ /* 0x040fe200078ec0ff */
[----:B------:R-:W1:Y:S01]  /*05b0*/  F2I.FTZ.U32.TRUNC.NTZ R7, R6 ;  /* 0x0000000600077305 */ /* 0x000e62000021f000 */
[----:B------:R-:W-:Y:S01]  /*05c0*/  LOP3.LUT R12, R4, 0x180, RZ, 0xc0, !PT ;  /* 0x00000180040c7812 */ /* 0x000fe200078ec0ff */
[----:B--2---:R-:W-:Y:S01]  /*05d0*/  VIADD R5, R5, 0xffffffe ;  /* 0x0ffffffe05057836 */ /* 0x004fe20000000000 */
[----:B------:R-:W-:Y:S01]  /*05e0*/  LOP3.LUT R4, R24, R25, RZ, 0x3c, !PT ;  /* 0x0000001918047212 */ /* 0x000fe200078e3cff */
[----:B------:R-:W-:Y:S01]  /*05f0*/  IMAD R10, R8, 0x2, R11 ;  /* 0x00000002080a7824 */ /* 0x000fe200078e020b */
[----:B------:R-:W-:Y:S01]  /*0600*/  SHF.R.U32.HI R8, RZ, 0x4, R8 ;  /* 0x00000004ff087819 */ /* 0x000fe20000011608 */
[----:B------:R-:W-:Y:S01]  /*0610*/  @P0 VIADD R2, R2, 0x1 ;  /* 0x0000000102020836 */ /* 0x000fe20000000000 */
[----:B------:R-:W-:Y:S01]  /*0620*/  ISETP.GE.AND P2, PT, R4, RZ, PT ;  /* 0x000000ff0400720c */ /* 0x000fe20003f46270 */
[----:B------:R-:W2:Y:S01]  /*0630*/  F2I.FTZ.U32.TRUNC.NTZ R5, R5 ;  /* 0x0000000500057305 */ /* 0x000ea2000021f000 */
[----:B------:R-:W-:Y:S01]  /*0640*/  IMAD.SHL.U32 R4, R15, 0x20, RZ ;  /* 0x000000200f047824 */ /* 0x000fe200078e00ff */
[----:B------:R-:W-:Y:S01]  /*0650*/  LOP3.LUT R31, R10, R9, RZ, 0x3c, !PT ;  /* 0x000000090a1f7212 */ /* 0x000fe200078e3cff */
[----:B------:R-:W-:Y:S01]  /*0660*/  IMAD R11, R13, 0x2, R12 ;  /* 0x000000020d0b7824 */ /* 0x000fe200078e020c */
[----:B------:R-:W-:-:S02]  /*0670*/  SHF.R.U32.HI R13, RZ, 0x6, R15 ;  /* 0x00000006ff0d7819 */ /* 0x000fc4000001160f */
[----:B------:R-:W-:Y:S01]  /*0680*/  LOP3.LUT R4, R4, 0x60, RZ, 0xc0, !PT ;  /* 0x0000006004047812 */ /* 0x000fe200078ec0ff */
[----:B-1----:R-:W-:Y:S01]  /*0690*/  IMAD.MOV R9, RZ, RZ, -R7 ;  /* 0x000000ffff097224 */ /* 0x002fe200078e0a07 */
[----:B------:R-:W-:-:S03]  /*06a0*/  SGXT.U32 R13, R13, 0x3 ;  /* 0x000000030d0d781a */ /* 0x000fc60000000000 */
[----:B------:R-:W-:Y:S02]  /*06b0*/  IMAD R4, R29, 0x8, R4 ;  /* 0x000000081d047824 */ /* 0x000fe400078e0204 */
[----:B------:R-:W-:Y:S01]  /*06c0*/  @!P2 IMAD.MOV R2, RZ, RZ, -R2 ;  /* 0x000000ffff02a224 */ /* 0x000fe200078e0a02 */
[----:B------:R-:W-:Y:S01]  /*06d0*/  @!P1 LOP3.LUT R2, RZ, R25, RZ, 0x33, !PT ;  /* 0x00000019ff029212 */ /* 0x000fe200078e33ff */
[----:B--2---:R-:W-:Y:S02]  /*06e0*/  IMAD.MOV R6, RZ, RZ, -R5 ;  /* 0x000000ffff067224 */ /* 0x004fe400078e0a05 */
[----:B------:R-:W-:Y:S02]  /*06f0*/  IMAD.IADD R33, R4, 0x1, R11 ;  /* 0x0000000104217824 */ /* 0x000fe400078e020b */
[----:B------:R-:W-:Y:S02]  /*0700*/  IMAD.SHL.U32 R10, R2, 0x40, RZ ;  /* 0x00000040020a7824 */ /* 0x000fe400078e00ff */
[----:B------:R-:W-:-:S02]  /*0710*/  IMAD.MOV.U32 R4, RZ, RZ, R6 ;  /* 0x000000ffff047224 */ /* 0x000fc400078e0006 */
[----:B------:R-:W-:Y:S01]  /*0720*/  IMAD R11, R9, R0, RZ ;  /* 0x00000000090b7224 */ /* 0x000fe200078e02ff */
[C-C-:B------:R-:W-:Y:S01]  /*0730*/  LOP3.LUT R22, R10.reuse, 0x8, R13.reuse, 0xfe, !PT ;  /* 0x000000080a167812 */ /* 0x140fe200078efe0d */
[----:B------:R-:W-:Y:S01]  /*0740*/  IMAD.MOV.U32 R6, RZ, RZ, RZ ;  /* 0x000000ffff067224 */ /* 0x000fe200078e00ff */
[C---:B------:R-:W-:Y:S01]  /*0750*/  LOP3.LUT R18, R10.reuse, 0x18, R13, 0xfe, !PT ;  /* 0x000000180a127812 */ /* 0x040fe200078efe0d */
[----:B------:R-:W-:Y:S01]  /*0760*/  IMAD.MOV R2, RZ, RZ, -R2 ;  /* 0x000000ffff027224 */ /* 0x000fe200078e0a02 */
[----:B------:R-:W-:Y:S01]  /*0770*/  IABS R19, R22 ;  /* 0x0000001600137213 */ /* 0x000fe20000000000 */
[----:B------:R-:W-:Y:S01]  /*0780*/  IMAD.HI.U32 R6, R7, R11, R6 ;  /* 0x0000000b07067227 */ /* 0x000fe200078e0006 */
[----:B------:R-:W-:Y:S02]  /*0790*/  LOP3.LUT R32, R10, R13, RZ, 0xfc, !PT ;  /* 0x0000000d0a207212 */ /* 0x000fe400078efcff */
[----:B------:R-:W-:Y:S01]  /*07a0*/  IABS R23, R18 ;  /* 0x0000001200177213 */ /* 0x000fe20000000000 */
[----:B------:R-:W-:Y:S01]  /*07b0*/  IMAD R9, R4, R3, RZ ;  /* 0x0000000304097224 */ /* 0x000fe200078e02ff */
[----:B------:R-:W-:Y:S01]  /*07c0*/  LOP3.LUT R20, R10, 0x10, R13, 0xfe, !PT ;  /* 0x000000100a147812 */ /* 0x000fe200078efe0d */
[----:B------:R-:W-:Y:S01]  /*07d0*/  IMAD.MOV.U32 R4, RZ, RZ, RZ ;  /* 0x000000ffff047224 */ /* 0x000fe200078e00ff */
[----:B------:R-:W-:Y:S01]  /*07e0*/  IABS R17, R32 ;  /* 0x0000002000117213 */ /* 0x000fe20000000000 */
[----:B------:R-:W-:Y:S01]  /*07f0*/  IMAD.HI.U32 R7, R6, R19, RZ ;  /* 0x0000001306077227 */ /* 0x000fe200078e00ff */
[----:B------:R-:W-:-:S02]  /*0800*/  IABS R21, R20 ;  /* 0x0000001400157213 */ /* 0x000fc40000000000 */
[--C-:B------:R-:W-:Y:S01]  /*0810*/  LOP3.LUT R14, R10, 0x28, R13.reuse, 0xfe, !PT ;  /* 0x000000280a0e7812 */ /* 0x100fe200078efe0d */
[----:B------:R-:W-:Y:S01]  /*0820*/  IMAD.HI.U32 R11, R6, R23, RZ ;  /* 0x00000017060b7227 */ /* 0x000fe200078e00ff */
[----:B------:R-:W-:Y:S02]  /*0830*/  LOP3.LUT R12, R10, 0x30, R13, 0xfe, !PT ;  /* 0x000000300a0c7812 */ /* 0x000fe400078efe0d */
[----:B------:R-:W-:Y:S01]  /*0840*/  IABS R27, R14 ;  /* 0x0000000e001b7213 */ /* 0x000fe20000000000 */
[----:B------:R-:W-:Y:S01]  /*0850*/  IMAD R2, R25, R2, R24 ;  /* 0x0000000219027224 */ /* 0x000fe200078e0218 */
[----:B------:R-:W-:Y:S01]  /*0860*/  IABS R37, R12 ;  /* 0x0000000c00257213 */ /* 0x000fe20000000000 */
[----:B------:R-:W-:-:S04]  /*0870*/  IMAD.HI.U32 R4, R5, R9, R4 ;  /* 0x0000000905047227 */ /* 0x000fc800078e0004 */
[----:B------:R-:W-:Y:S02]  /*0880*/  IMAD.MOV R7, RZ, RZ, -R7 ;  /* 0x000000ffff077224 */ /* 0x000fe400078e0a07 */
[----:B------:R-:W-:-:S04]  /*0890*/  IMAD.HI.U32 R5, R6, R17, RZ ;  /* 0x0000001106057227 */ /* 0x000fc800078e00ff */
[----:B------:R-:W-:Y:S02]  /*08a0*/  IMAD.MOV R11, RZ, RZ, -R11 ;  /* 0x000000ffff0b7224 */ /* 0x000fe400078e0a0b */
[----:B------:R-:W-:-:S04]  /*08b0*/  IMAD.HI.U32 R9, R6, R21, RZ ;  /* 0x0000001506097227 */ /* 0x000fc800078e00ff */
[----:B------:R-:W-:Y:S01]  /*08c0*/  IMAD.IADD R2, R16, 0x1, R2 ;  /* 0x0000000110027824 */ /* 0x000fe200078e0202 */
[----:B------:R-:W-:Y:S01]  /*08d0*/  LOP3.LUT R16, R10, 0x20, R13, 0xfe, !PT ;  /* 0x000000200a107812 */ /* 0x000fe200078efe0d */
[----:B------:R-:W-:Y:S01]  /*08e0*/  IMAD R7, R0, R7, R19 ;  /* 0x0000000700077224 */ /* 0x000fe200078e0213 */
[----:B------:R-:W-:Y:S01]  /*08f0*/  LOP3.LUT R10, R10, 0x38, R13, 0xfe, !PT ;  /* 0x000000380a0a7812 */ /* 0x000fe200078efe0d */
[----:B------:R-:W-:Y:S01]  /*0900*/  IMAD.MOV R5, RZ, RZ, -R5 ;  /* 0x000000ffff057224 */ /* 0x000fe200078e0a05 */
[----:B------:R-:W-:Y:S01]  /*0910*/  IABS R25, R16 ;  /* 0x0000001000197213 */ /* 0x000fe20000000000 */
[C---:B------:R-:W-:Y:S01]  /*0920*/  IMAD R19, R0.reuse, R11, R23 ;  /* 0x0000000b00137224 */ /* 0x040fe200078e0217 */
[----:B------:R-:W-:Y:S01]  /*0930*/  LOP3.LUT R11, R15, 0x3f, RZ, 0xc0, !PT ;  /* 0x0000003f0f0b7812 */ /* 0x000fe200078ec0ff */
[----:B------:R-:W-:Y:S01]  /*0940*/  IMAD.MOV R9, RZ, RZ, -R9 ;  /* 0x000000ffff097224 */ /* 0x000fe200078e0a09 */
[C---:B------:R-:W-:Y:S01]  /*0950*/  ISETP.GT.U32.AND P4, PT, R0.reuse, R7, PT ;  /* 0x000000070000720c */ /* 0x040fe20003f84070 */
[C---:B------:R-:W-:Y:S01]  /*0960*/  IMAD R5, R0.reuse, R5, R17 ;  /* 0x0000000500057224 */ /* 0x040fe200078e0211 */
[C---:B------:R-:W-:Y:S01]  /*0970*/  ISETP.GT.U32.AND P5, PT, R0.reuse, R19, PT ;  /* 0x000000130000720c */ /* 0x040fe20003fa4070 */
[----:B------:R-:W-:Y:S01]  /*0980*/  IMAD R17, R0, R9, R21 ;  /* 0x0000000900117224 */ /* 0x000fe200078e0215 */
[----:B------:R-:W-:Y:S01]  /*0990*/  IABS R39, R10 ;  /* 0x0000000a00277213 */ /* 0x000fe20000000000 */
[----:B------:R-:W-:Y:S01]  /*09a0*/  IMAD R9, R2, 0x40, R11 ;  /* 0x0000004002097824 */ /* 0x000fe200078e020b */
[----:B------:R-:W-:Y:S01]  /*09b0*/  ISETP.GT.U32.AND P6, PT, R0, R5, PT ;  /* 0x000000050000720c */ /* 0x000fe20003fc4070 */
[----:B------:R-:W-:Y:S01]  /*09c0*/  IMAD.HI.U32 R2, R6, R25, RZ ;  /* 0x0000001906027227 */ /* 0x000fe200078e00ff */
[----:B------:R-:W-:-:S02]  /*09d0*/  ISETP.GT.U32.AND P3, PT, R0, R17, PT ;  /* 0x000000110000720c */ /* 0x000fc40003f64070 */
[----:B------:R-:W-:Y:S01]  /*09e0*/  IABS R24, R9 ;  /* 0x0000000900187213 */ /* 0x000fe20000000000 */
[----:B------:R-:W-:-:S04]  /*09f0*/  IMAD.HI.U32 R21, R6, R27, RZ ;  /* 0x0000001b06157227 */ /* 0x000fc800078e00ff */
[----:B------:R-:W-:-:S04]  /*0a00*/  IMAD.HI.U32 R23, R6, R37, RZ ;  /* 0x0000002506177227 */ /* 0x000fc800078e00ff */
[----:B------:R-:W-:Y:S02]  /*0a10*/  IMAD.MOV R2, RZ, RZ, -R2 ;  /* 0x000000ffff027224 */ /* 0x000fe400078e0a02 */
[----:B------:R-:W-:Y:S02]  /*0a20*/  IMAD.MOV R26, RZ, RZ, -R21 ;  /* 0x000000ffff1a7224 */ /* 0x000fe400078e0a15 */
[----:B------:R-:W-:Y:S02]  /*0a30*/  IMAD.MOV R28, RZ, RZ, -R23 ;  /* 0x000000ffff1c7224 */ /* 0x000fe400078e0a17 */
[----:B------:R-:W-:Y:S02]  /*0a40*/  IMAD R21, R0, R2, R25 ;  /* 0x0000000200157224 */ /* 0x000fe400078e0219 */
[----:B------:R-:W-:-:S03]  /*0a50*/  IMAD.HI.U32 R4, R4, R24, RZ ;  /* 0x0000001804047227 */ /* 0x000fc600078e00ff */
[C---:B------:R-:W-:Y:S01]  /*0a60*/  ISETP.GT.U32.AND P0, PT, R0.reuse, R21, PT ;  /* 0x000000150000720c */ /* 0x040fe20003f04070 */
[----:B------:R-:W-:Y:S01]  /*0a70*/  IMAD R25, R0, R28, R37 ;  /* 0x0000001c00197224 */ /* 0x000fe200078e0225 */
[----:B------:R-:W-:Y:S01]  /*0a80*/  LOP3.LUT R37, R13, 0x38, RZ, 0xfc, !PT ;  /* 0x000000380d257812 */ /* 0x000fe200078efcff */
[----:B------:R-:W-:Y:S02]  /*0a90*/  IMAD.MOV R4, RZ, RZ, -R4 ;  /* 0x000000ffff047224 */ /* 0x000fe400078e0a04 */
[----:B------:R-:W-:Y:S01]  /*0aa0*/  IMAD.HI.U32 R6, R6, R39, RZ ;  /* 0x0000002706067227 */ /* 0x000fe200078e00ff */
[----:B------:R-:W-:-:S03]  /*0ab0*/  ISETP.GT.U32.AND P2, PT, R0, R25, PT ;  /* 0x000000190000720c */ /* 0x000fc60003f44070 */
[----:B------:R-:W-:Y:S02]  /*0ac0*/  IMAD R24, R3, R4, R24 ;  /* 0x0000000403187224 */ /* 0x000fe400078e0218 */
[C---:B------:R-:W-:Y:S01]  /*0ad0*/  IMAD R23, R0.reuse, R26, R27 ;  /* 0x0000001a00177224 */ /* 0x040fe200078e021b */
[----:B------:R-:W-:Y:S01]  /*0ae0*/  SHF.R.S32.HI R26, RZ, 0x4, R15 ;  /* 0x00000004ff1a7819 */ /* 0x000fe2000001140f */
[--C-:B------:R-:W-:Y:S02]  /*0af0*/  @!P4 IMAD.IADD R7, R7, 0x1, -R0.reuse ;  /* 0x000000010707c824 */ /* 0x100fe400078e0a00 */
[--C-:B------:R-:W-:Y:S01]  /*0b00*/  @!P3 IMAD.IADD R17, R17, 0x1, -R0.reuse ;  /* 0x000000011111b824 */ /* 0x100fe200078e0a00 */
[----:B------:R-:W-:Y:S01]  /*0b10*/  ISETP.GT.U32.AND P3, PT, R3, R24, PT ;  /* 0x000000180300720c */ /* 0x000fe20003f64070 */
[----:B------:R-:W-:Y:S01]  /*0b20*/  @!P5 IMAD.IADD R19, R19, 0x1, -R0 ;  /* 0x000000011313d824 */ /* 0x000fe200078e0a00 */
[C---:B------:R-:W-:Y:S01]  /*0b30*/  ISETP.GT.U32.AND P1, PT, R0.reuse, R23, PT ;  /* 0x000000170000720c */ /* 0x040fe20003f24070 */
[----:B------:R-:W-:Y:S01]  /*0b40*/  IMAD.MOV R6, RZ, RZ, -R6 ;  /* 0x000000ffff067224 */ /* 0x000fe200078e0a06 */
[C---:B------:R-:W-:Y:S01]  /*0b50*/  ISETP.GT.U32.AND P5, PT, R0.reuse, R7, PT ;  /* 0x000000070000720c */ /* 0x040fe20003fa4070 */
[--C-:B------:R-:W-:Y:S01]  /*0b60*/  @!P0 IMAD.IADD R21, R21, 0x1, -R0.reuse ;  /* 0x0000000115158824 */ /* 0x100fe200078e0a00 */
[C---:B------:R-:W-:Y:S01]  /*0b70*/  ISETP.GT.U32.AND P0, PT, R0.reuse, R19, PT ;  /* 0x000000130000720c */ /* 0x040fe20003f04070 */
[----:B------:R-:W-:Y:S01]  /*0b80*/  IMAD R27, R0, R6, R39 ;  /* 0x00000006001b7224 */ /* 0x000fe200078e0227 */
[----:B------:R-:W-:Y:S01]  /*0b90*/  SGXT R26, R26, 0x1 ;  /* 0x000000011a1a781a */ /* 0x000fe20000000200 */
[--C-:B------:R-:W-:Y:S01]  /*0ba0*/  @!P6 IMAD.IADD R5, R5, 0x1, -R0.reuse ;  /* 0x000000010505e824 */ /* 0x100fe200078e0a00 */
[----:B------:R-:W-:Y:S01]  /*0bb0*/  SHF.R.U32.HI R6, RZ, 0x2, R29 ;  /* 0x00000002ff067819 */ /* 0x000fe2000001161d */
[--C-:B------:R-:W-:Y:S01]  /*0bc0*/  @!P2 IMAD.IADD R25, R25, 0x1, -R0.reuse ;  /* 0x000000011919a824 */ /* 0x100fe200078e0a00 */
[----:B------:R-:W-:Y:S01]  /*0bd0*/  ISETP.GT.U32.AND P2, PT, R0, R17, PT ;  /* 0x000000110000720c */ /* 0x000fe20003f44070 */
[--C-:B------:R-:W-:Y:S01]  /*0be0*/  @!P3 IMAD.IADD R24, R24, 0x1, -R3.reuse ;  /* 0x000000011818b824 */ /* 0x100fe200078e0a03 */
[C---:B------:R-:W-:Y:S01]  /*0bf0*/  ISETP.GT.U32.AND P6, PT, R0.reuse, R27, PT ;  /* 0x0000001b0000720c */ /* 0x040fe20003fc4070 */
[--C-:B------:R-:W-:Y:S01]  /*0c00*/  @!P1 IMAD.IADD R23, R23, 0x1, -R0.reuse ;  /* 0x0000000117179824 */ /* 0x100fe200078e0a00 */
[C---:B------:R-:W-:Y:S01]  /*0c10*/  ISETP.GT.U32.AND P4, PT, R0.reuse, R5, PT ;  /* 0x000000050000720c */ /* 0x040fe20003f84070 */
[--C-:B------:R-:W-:Y:S01]  /*0c20*/  @!P5 IMAD.IADD R7, R7, 0x1, -R0.reuse ;  /* 0x000000010707d824 */ /* 0x100fe200078e0a00 */
[C---:B------:R-:W-:Y:S01]  /*0c30*/  ISETP.GT.U32.AND P1, PT, R0.reuse, R21, PT ;  /* 0x000000150000720c */ /* 0x040fe20003f24070 */
[--C-:B------:R-:W-:Y:S01]  /*0c40*/  @!P0 IMAD.IADD R19, R19, 0x1, -R0.reuse ;  /* 0x0000000113138824 */ /* 0x100fe200078e0a00 */
[----:B------:R-:W-:Y:S01]  /*0c50*/  ISETP.GT.U32.AND P3, PT, R0, R25, PT ;  /* 0x000000190000720c */ /* 0x000fe20003f64070 */
[----:B------:R-:W-:Y:S01]  /*0c60*/  IMAD.SHL.U32 R2, R15, 0x10, RZ ;  /* 0x000000100f027824 */ /* 0x000fe200078e00ff */
[----:B------:R-:W-:Y:S01]  /*0c70*/  ISETP.GT.U32.AND P5, PT, R3, R24, PT ;  /* 0x000000180300720c */ /* 0x000fe20003fa4070 */
[----:B------:R-:W-:Y:S01]  /*0c80*/  IMAD.SHL.U32 R4, R15, 0x100, RZ ;  /* 0x000001000f047824 */ /* 0x000fe200078e00ff */
[----:B------:R-:W-:Y:S01]  /*0c90*/  ISETP.GE.AND P0, PT, R22, RZ, PT ;  /* 0x000000ff1600720c */ /* 0x000fe20003f06270 */
[--C-:B------:R-:W-:Y:S01]  /*0ca0*/  @!P2 IMAD.IADD R17, R17, 0x1, -R0.reuse ;  /* 0x000000011111a824 */ /* 0x100fe200078e0a00 */
[----:B------:R-:W-:Y:S01]  /*0cb0*/  ISETP.GE.AND P2, PT, R32, RZ, PT ;  /* 0x000000ff2000720c */ /* 0x000fe20003f46270 */
[--C-:B------:R-:W-:Y:S01]  /*0cc0*/  @!P6 IMAD.IADD R27, R27, 0x1, -R0.reuse ;  /* 0x000000011b1be824 */ /* 0x100fe200078e0a00 */
[----:B------:R-:W-:Y:S01]  /*0cd0*/  LOP3.LUT R2, R2, 0x70, RZ, 0xc0, !PT ;  /* 0x0000007002027812 */ /* 0x000fe200078ec0ff */
[--C-:B------:R-:W-:Y:S01]  /*0ce0*/  @!P4 IMAD.IADD R5, R5, 0x1, -R0.reuse ;  /* 0x000000010505c824 */ /* 0x100fe200078e0a00 */
[C---:B------:R-:W-:Y:S01]  /*0cf0*/  ISETP.GT.U32.AND P4, PT, R0.reuse, R23, PT ;  /* 0x000000170000720c */ /* 0x040fe20003f84070 */
[--C-:B------:R-:W-:Y:S01]  /*0d00*/  @!P1 IMAD.IADD R21, R21, 0x1, -R0.reuse ;  /* 0x0000000115159824 */ /* 0x100fe200078e0a00 */
[----:B------:R-:W-:Y:S01]  /*0d10*/  ISETP.GT.U32.AND P6, PT, R0, R27, PT ;  /* 0x0000001b0000720c */ /* 0x000fe20003fc4070 */
[----:B------:R-:W-:Y:S01]  /*0d20*/  @!P3 IMAD.IADD R25, R25, 0x1, -R0 ;  /* 0x000000011919b824 */ /* 0x000fe200078e0a00 */
[----:B------:R-:W-:Y:S01]  /*0d30*/  ISETP.GE.AND P1, PT, R16, RZ, PT ;  /* 0x000000ff1000720c */ /* 0x000fe20003f26270 */
[----:B------:R-:W-:Y:S01]  /*0d40*/  @!P5 IMAD.IADD R24, R24, 0x1, -R3 ;  /* 0x000000011818d824 */ /* 0x000fe200078e0a03 */
[----:B------:R-:W-:Y:S01]  /*0d50*/  ISETP.GE.AND P5, PT, R20, RZ, PT ;  /* 0x000000ff1400720c */ /* 0x000fe20003fa6270 */
[----:B------:R-:W-:Y:S01]  /*0d60*/  @!P0 IMAD.MOV R7, RZ, RZ, -R7 ;  /* 0x000000ffff078224 */ /* 0x000fe200078e0a07 */
[----:B------:R-:W-:Y:S01]  /*0d70*/  ISETP.GE.AND P3, PT, R18, RZ, PT ;  /* 0x000000ff1200720c */ /* 0x000fe20003f66270 */
[----:B------:R-:W-:Y:S01]  /*0d80*/  @!P2 IMAD.MOV R5, RZ, RZ, -R5 ;  /* 0x000000ffff05a224 */ /* 0x000fe200078e0a05 */
[----:B------:R-:W-:Y:S01]  /*0d90*/  ISETP.GE.AND P0, PT, R12, RZ, PT ;  /* 0x000000ff0c00720c */ /* 0x000fe20003f06270 */
[----:B------:R-:W-:Y:S01]  /*0da0*/  IMAD R29, R11, 0x80, R2 ;  /* 0x000000800b1d7824 */ /* 0x000fe200078e0202 */
[----:B------:R-:W-:Y:S01]  /*0db0*/  ISETP.GE.AND P2, PT, R10, RZ, PT ;  /* 0x000000ff0a00720c */ /* 0x000fe20003f46270 */
[--C-:B------:R-:W-:Y:S01]  /*0dc0*/  @!P4 IMAD.IADD R23, R23, 0x1, -R0.reuse ;  /* 0x000000011717c824 */ /* 0x100fe200078e0a00 */
[----:B------:R-:W-:Y:S01]  /*0dd0*/  ISETP.GE.AND P4, PT, R14, RZ, PT ;  /* 0x000000ff0e00720c */ /* 0x000fe20003f86270 */
[----:B------:R-:W-:Y:S01]  /*0de0*/  @!P6 IMAD.IADD R27, R27, 0x1, -R0 ;  /* 0x000000011b1be824 */ /* 0x000fe200078e0a00 */
[----:B------:R-:W-:Y:S01]  /*0df0*/  LOP3.LUT R2, R33, 0x1020, R26, 0x78, !PT ;  /* 0x0000102021027812 */ /* 0x000fe200078e781a */
[----:B------:R-:W-:Y:S01]  /*0e00*/  VIADD R0, R54, 0x3f ;  /* 0x0000003f36007836 */ /* 0x000fe20000000000 */
[----:B------:R-:W-:Y:S01]  /*0e10*/  LOP3.LUT R26, RZ, R53, RZ, 0x33, !PT ;  /* 0x00000035ff1a7212 */ /* 0x000fe200078e33ff */
[----:B------:R-:W-:Y:S01]  /*0e20*/  @!P1 IMAD.MOV R21, RZ, RZ, -R21 ;  /* 0x000000ffff159224 */ /* 0x000fe200078e0a15 */
[----:B------:R-:W-:Y:S01]  /*0e30*/  ISETP.GE.AND P1, PT, R9, RZ, PT ;  /* 0x000000ff0900720c */ /* 0x000fe20003f26270 */
[----:B------:R-:W-:Y:S01]  /*0e40*/  @!P5 IMAD.MOV R17, RZ, RZ, -R17 ;  /* 0x000000ffff11d224 */ /* 0x000fe200078e0a11 */
[----:B------:R-:W-:Y:S01]  /*0e50*/  ISETP.NE.AND P5, PT, R53, RZ, PT ;  /* 0x000000ff3500720c */ /* 0x000fe20003fa5270 */
[----:B------:R-:W-:Y:S01]  /*0e60*/  @!P3 IMAD.MOV R19, RZ, RZ, -R19 ;  /* 0x000000ffff13b224 */ /* 0x000fe200078e0a13 */
[----:B------:R-:W-:Y:S01]  /*0e70*/  ISETP.GT.AND P3, PT, R0, 0x3f, PT ;  /* 0x0000003f0000780c */ /* 0x000fe20003f64270 */
[----:B------:R-:W-:Y:S01]  /*0e80*/  @!P0 IMAD.MOV R25, RZ, RZ, -R25 ;  /* 0x000000ffff198224 */ /* 0x000fe200078e0a19 */
[----:B------:R-:W-:Y:S01]  /*0e90*/  ISETP.NE.AND P0, PT, R52, RZ, PT ;  /* 0x000000ff3400720c */ /* 0x000fe20003f05270 */
[----:B------:R-:W-:Y:S01]  /*0ea0*/  @!P2 IMAD.MOV R27, RZ, RZ, -R27 ;  /* 0x000000ffff1ba224 */ /* 0x000fe200078e0a1b */
[----:B------:R-:W-:Y:S01]  /*0eb0*/  LOP3.LUT R8, R29, R8, RZ, 0x3c, !PT ;  /* 0x000000081d087212 */ /* 0x000fe200078e3cff */
[----:B------:R-:W-:Y:S01]  /*0ec0*/  @!P4 IMAD.MOV R23, RZ, RZ, -R23 ;  /* 0x000000ffff17c224 */ /* 0x000fe200078e0a17 */
[----:B------:R-:W-:-:S02]  /*0ed0*/  SEL R29, R26, R7, !P5 ;  /* 0x000000071a1d7207 */ /* 0x000fc40006800000 */
[CC--:B------:R-:W-:Y:S01]  /*0ee0*/  ISETP.GE.AND P2, PT, R13.reuse, R54.reuse, PT ;  /* 0x000000360d00720c */ /* 0x0c0fe20003f46270 */
[----:B------:R-:W-:Y:S01]  /*0ef0*/  @!P1 IMAD.MOV R24, RZ, RZ, -R24 ;  /* 0x000000ffff189224 */ /* 0x000fe200078e0a18 */
[----:B------:R-:W-:Y:S01]  /*0f00*/  SEL R93, RZ, 0x4, !P3 ;  /* 0x00000004ff5d7807 */ /* 0x000fe20005800000 */
[----:B------:R-:W-:Y:S01]  /*0f10*/  VIADD R103, R8, UR7 ;  /* 0x0000000708677c36 */ /* 0x000fe20008000000 */
[C---:B------:R-:W-:Y:S02]  /*0f20*/  LOP3.LUT R7, R13.reuse, 0x20, RZ, 0xfc, !PT ;  /* 0x000000200d077812 */ /* 0x040fe400078efcff */
[----:B------:R-:W-:Y:S02]  /*0f30*/  SEL R82, R26, R17, !P5 ;  /* 0x000000111a527207 */ /* 0x000fe40006800000 */
[----:B------:R-:W-:Y:S02]  /*0f40*/  LOP3.LUT R3, R13, 0x28, RZ, 0xfc, !PT ;  /* 0x000000280d037812 */ /* 0x000fe400078efcff */
[----:B------:R-:W-:Y:S01]  /*0f50*/  SEL R17, R93, RZ, !P2 ;  /* 0x000000ff5d117207 */ /* 0x000fe20005000000 */
[----:B------:R-:W-:Y:S01]  /*0f60*/  IMAD R82, R82, UR5, RZ ;  /* 0x0000000552527c24 */ /* 0x000fe2000f8e02ff */
[----:B------:R-:W-:-:S02]  /*0f70*/  ISETP.GE.AND P4, PT, R7, R54, PT ;  /* 0x000000360700720c */ /* 0x000fc40003f86270 */
[C---:B------:R-:W-:Y:S02]  /*0f80*/  SEL R51, R26.reuse, R5, !P5 ;  /* 0x000000051a337207 */ /* 0x040fe40006800000 */
[C---:B------:R-:W-:Y:S02]  /*0f90*/  SEL R83, R26.reuse, R19, !P5 ;  /* 0x000000131a537207 */ /* 0x040fe40006800000 */
[C---:B------:R-:W-:Y:S01]  /*0fa0*/  SEL R84, R26.reuse, R21, !P5 ;  /* 0x000000151a547207 */ /* 0x040fe20006800000 */
[----:B------:R-:W-:Y:S01]  /*0fb0*/  IMAD R51, R51, UR5, RZ ;  /* 0x0000000533337c24 */ /* 0x000fe2000f8e02ff */
[C---:B------:R-:W-:Y:S01]  /*0fc0*/  SEL R85, R26.reuse, R23, !P5 ;  /* 0x000000171a557207 */ /* 0x040fe20006800000 */
[----:B------:R-:W-:Y:S01]  /*0fd0*/  IMAD R83, R83, UR5, RZ ;  /* 0x0000000553537c24 */ /* 0x000fe2000f8e02ff */
[----:B------:R-:W-:Y:S01]  /*0fe0*/  SEL R86, R26, R25, !P5 ;  /* 0x000000191a567207 */ /* 0x000fe20006800000 */
[----:B------:R-:W-:Y:S01]  /*0ff0*/  IMAD R84, R84, UR5, RZ ;  /* 0x0000000554547c24 */ /* 0x000fe2000f8e02ff */
[----:B------:R-:W-:Y:S01]  /*1000*/  SEL R87, R26, R27, !P5 ;  /* 0x0000001b1a577207 */ /* 0x000fe20006800000 */
[----:B------:R-:W-:Y:S01]  /*1010*/  IMAD R85, R85, UR5, RZ ;  /* 0x0000000555557c24 */ /* 0x000fe2000f8e02ff */
[----:B------:R-:W-:Y:S01]  /*1020*/  ISETP.GE.AND P5, PT, R3, R54, PT ;  /* 0x000000360300720c */ /* 0x000fe20003fa6270 */
[----:B------:R-:W-:Y:S01]  /*1030*/  IMAD R86, R86, UR5, RZ ;  /* 0x0000000556567c24 */ /* 0x000fe2000f8e02ff */
[----:B------:R-:W-:Y:S01]  /*1040*/  ISETP.NE.U32.AND P2, PT, R17, RZ, PT ;  /* 0x000000ff1100720c */ /* 0x000fe20003f45070 */
[----:B------:R-:W-:Y:S01]  /*1050*/  IMAD R87, R87, UR5, RZ ;  /* 0x0000000557577c24 */ /* 0x000fe2000f8e02ff */
[----:B------:R-:W-:-:S02]  /*1060*/  SEL R17, R93, RZ, !P4 ;  /* 0x000000ff5d117207 */ /* 0x000fc40006000000 */
[----:B------:R-:W-:Y:S02]  /*1070*/  @!P0 LOP3.LUT R24, RZ, R52, RZ, 0x33, !PT ;  /* 0x00000034ff188212 */ /* 0x000fe400078e33ff */
[----:B------:R-:W-:Y:S02]  /*1080*/  SEL R21, R93, RZ, !P5 ;  /* 0x000000ff5d157207 */ /* 0x000fe40006800000 */
[----:B------:R-:W-:Y:S01]  /*1090*/  ISETP.NE.U32.AND P4, PT, R17, RZ, PT ;  /* 0x000000ff1100720c */ /* 0x000fe20003f85070 */
[----:B------:R-:W-:Y:S01]  /*10a0*/  IMAD R17, R24, R55, RZ ;  /* 0x0000003718117224 */ /* 0x000fe200078e02ff */
[----:B------:R-:W-:Y:S01]  /*10b0*/  ISETP.NE.U32.AND P6, PT, R21, RZ, PT ;  /* 0x000000ff1500720c */ /* 0x000fe20003fc5070 */
[C---:B-----5:R-:W-:Y:S01]  /*10c0*/  IMAD R21, R13.reuse, R60, RZ ;  /* 0x0000003c0d157224 */ /* 0x060fe200078e02ff */
[----:B------:R-:W-:Y:S01]  /*10d0*/  LOP3.LUT R5, R13, 0x8, RZ, 0xfc, !PT ;  /* 0x000000080d057812 */ /* 0x000fe200078efcff */
[----:B------:R-:W-:Y:S01]  /*10e0*/  IMAD.SHL.U32 R36, R17, 0x4, RZ ;  /* 0x0000000411247824 */ /* 0x000fe200078e00ff */
[----:B------:R-:W-:Y:S01]  /*10f0*/  LOP3.LUT R23, R13, 0x10, RZ, 0xfc, !PT ;  /* 0x000000100d177812 */ /* 0x000fe200078efcff */
[----:B------:R-:W-:Y:S01]  /*1100*/  IMAD R39, R60, 0x8, R21 ;  /* 0x000000083c277824 */ /* 0x000fe200078e0215 */
[----:B------:R-:W-:Y:S01]  /*1110*/  ISETP.GE.AND P3, PT, R5, R54, PT ;  /* 0x000000360500720c */ /* 0x000fe20003f66270 */
[----:B------:R-:W-:Y:S01]  /*1120*/  IMAD.SHL.U32 R38, R21, 0x4, RZ ;  /* 0x0000000415267824 */ /* 0x000fe200078e00ff */
[----:B------:R-:W-:Y:S01]  /*1130*/  IADD3 R69, P1, R36, UR8, RZ ;  /* 0x0000000824457c10 */ /* 0x000fe2000ff3e0ff */
[----:B------:R-:W-:Y:S01]  /*1140*/  IMAD R41, R60, 0x8, R39 ;  /* 0x000000083c297824 */ /* 0x000fe200078e0227 */
[----:B------:R-:W-:Y:S01]  /*1150*/  SEL R19, R93, RZ, !P3 ;  /* 0x000000ff5d137207 */ /* 0x000fe20005800000 */
[----:B------:R-:W-:Y:S01]  /*1160*/  IMAD.SHL.U32 R40, R39, 0x4, RZ ;  /* 0x0000000427287824 */ /* 0x000fe200078e00ff */
[----:B------:R-:W-:Y:S01]  /*1170*/  LEA.HI.X.SX32 R90, R17, UR9, 0x2, P1 ;  /* 0x00000009115a7c11 */ /* 0x000fe200088f16ff */
[----:B------:R-:W-:Y:S01]  /*1180*/  IMAD.SHL.U32 R42, R41, 0x4, RZ ;  /* 0x00000004292a7824 */ /* 0x000fe200078e00ff */
[----:B------:R-:W-:Y:S01]  /*1190*/  IADD3 R80, P1, R38, R69, RZ ;  /* 0x0000004526507210 */ /* 0x000fe20007f3e0ff */
[----:B------:R-:W-:Y:S01]  /*11a0*/  IMAD R43, R60, 0x8, R41 ;  /* 0x000000083c2b7824 */ /* 0x000fe200078e0229 */
[----:B------:R-:W-:Y:S01]  /*11b0*/  ISETP.NE.U32.AND P5, PT, R19, RZ, PT ;  /* 0x000000ff1300720c */ /* 0x000fe20003fa5070 */
[----:B------:R-:W-:Y:S01]  /*11c0*/  IMAD R19, R11, R61, RZ ;  /* 0x0000003d0b137224 */ /* 0x000fe200078e02ff */
[-C--:B------:R-:W-:Y:S01]  /*11d0*/  LEA.HI.X.SX32 R81, R21, R90.reuse, 0x2, P1 ;  /* 0x0000005a15517211 */ /* 0x080fe200008f16ff */
[----:B------:R-:W-:Y:S01]  /*11e0*/  IMAD.SHL.U32 R44, R43, 0x4, RZ ;  /* 0x000000042b2c7824 */ /* 0x000fe200078e00ff */
[-C--:B------:R-:W-:Y:S01]  /*11f0*/  IADD3 R74, P1, R42, R69.reuse, RZ ;  /* 0x000000452a4a7210 */ /* 0x080fe20007f3e0ff */
[----:B------:R-:W-:Y:S01]  /*1200*/  IMAD R45, R60, 0x8, R43 ;  /* 0x000000083c2d7824 */ /* 0x000fe200078e022b */
[-C--:B------:R-:W-:Y:S01]  /*1210*/  IADD3 R78, P3, R40, R69.reuse, RZ ;  /* 0x00000045284e7210 */ /* 0x080fe20007f7e0ff */
[----:B------:R-:W-:Y:S01]  /*1220*/  IMAD.SHL.U32 R34, R19, 0x4, RZ ;  /* 0x0000000413227824 */ /* 0x000fe200078e00ff */
[-C--:B------:R-:W-:Y:S01]  /*1230*/  LEA.HI.X.SX32 R75, R41, R90.reuse, 0x2, P1 ;  /* 0x0000005a294b7211 */ /* 0x080fe200008f16ff */
[----:B------:R-:W-:Y:S01]  /*1240*/  IMAD.SHL.U32 R46, R45, 0x4, RZ ;  /* 0x000000042d2e7824 */ /* 0x000fe200078e00ff */
[-C--:B------:R-:W-:Y:S01]  /*1250*/  IADD3 R72, P1, R44, R69.reuse, RZ ;  /* 0x000000452c487210 */ /* 0x080fe20007f3e0ff */
[----:B------:R-:W-:Y:S01]  /*1260*/  IMAD R47, R60, 0x8, R45 ;  /* 0x000000083c2f7824 */ /* 0x000fe200078e022d */
[-C--:B------:R-:W-:Y:S01]  /*1270*/  LEA.HI.X.SX32 R79, R39, R90.reuse, 0x2, P3 ;  /* 0x0000005a274f7211 */ /* 0x080fe200018f16ff */
[----:B------:R-:W-:Y:S01]  /*1280*/  IMAD R55, R29, UR5, RZ ;  /* 0x000000051d377c24 */ /* 0x000fe2000f8e02ff */
[-C--:B------:R-:W-:Y:S01]  /*1290*/  LEA.HI.X.SX32 R73, R43, R90.reuse, 0x2, P1 ;  /* 0x0000005a2b497211 */ /* 0x080fe200008f16ff */
[----:B------:R-:W-:Y:S01]  /*12a0*/  IMAD.SHL.U32 R48, R47, 0x4, RZ ;  /* 0x000000042f307824 */ /* 0x000fe200078e00ff */
[-C--:B------:R-:W-:Y:S01]  /*12b0*/  IADD3 R70, P1, R46, R69.reuse, RZ ;  /* 0x000000452e467210 */ /* 0x080fe20007f3e0ff */
[----:B------:R-:W-:Y:S01]  /*12c0*/  IMAD R49, R60, 0x8, R47 ;  /* 0x000000083c317824 */ /* 0x000fe200078e022f */
[----:B------:R-:W-:Y:S01]  /*12d0*/  IADD3 R28, P3, R34, UR10, RZ ;  /* 0x0000000a221c7c10 */ /* 0x000fe2000ff7e0ff */
[----:B------:R-:W-:Y:S01]  /*12e0*/  @!PT LDS RZ, [RZ] ;  /* 0x00000000fffff984 */ /* 0x000fe20000000800 */
[----:B------:R-:W-:Y:S01]  /*12f0*/  @!PT LDS RZ, [RZ] ;  /* 0x00000000fffff984 */ /* 0x000fe20000000800 */
[----:B------:R-:W-:Y:S01]  /*1300*/  @!PT LDS RZ, [RZ] ;  /* 0x00000000fffff984 */ /* 0x000fe20000000800 */
[----:B------:R1:W-:Y:S01]  /*1310*/  LDGSTS.E [R103], desc[UR14][R80.64], P2 ;  /* 0x0000000050677fae */ /* 0x0003e2000912184e */
[-C--:B------:R-:W-:Y:S01]  /*1320*/  LEA.HI.X.SX32 R71, R45, R90.reuse, 0x2, P1 ;  /* 0x0000005a2d477211 */ /* 0x080fe200008f16ff */
[----:B------:R-:W-:Y:S01]  /*1330*/  IMAD R88, R60, 0x8, R49 ;  /* 0x000000083c587824 */ /* 0x000fe200078e0231 */
[----:B------:R-:W-:Y:S01]  /*1340*/  IADD3 R76, P1, R48, R69, RZ ;  /* 0x00000045304c7210 */ /* 0x000fe20007f3e0ff */
[----:B------:R-:W-:Y:S01]  /*1350*/  IMAD.SHL.U32 R50, R49, 0x4, RZ ;  /* 0x0000000431327824 */ /* 0x000fe200078e00ff */
[----:B------:R-:W-:Y:S01]  /*1360*/  LEA.HI.X.SX32 R24, R19, UR11, 0x2, P3 ;  /* 0x0000000b13187c11 */ /* 0x000fe200098f16ff */
[----:B------:R-:W-:Y:S01]  /*1370*/  IMAD.SHL.U32 R89, R88, 0x4, RZ ;  /* 0x0000000458597824 */ /* 0x000fe200078e00ff */
[----:B------:R-:W-:Y:S01]  /*1380*/  LEA.HI.X.SX32 R77, R47, R90, 0x2, P1 ;  /* 0x0000005a2f4d7211 */ /* 0x000fe200008f16ff */
[----:B------:R2:W-:Y:S01]  /*1390*/  LDGSTS.E [R103+0x2000], desc[UR14][R70.64], P4 ;  /* 0x0200000046677fae */ /* 0x0005e2000a12184e */
[----:B------:R-:W-:-:S02]  /*13a0*/  LEA R66, P1, R51, R28, 0x2 ;  /* 0x0000001c33427211 */ /* 0x000fc400078210ff */
[----:B------:R-:W-:Y:S02]  /*13b0*/  LEA R64, P3, R55, R28, 0x2 ;  /* 0x0000001c37407211 */ /* 0x000fe400078610ff */
[----:B------:R-:W-:Y:S02]  /*13c0*/  LEA.HI.X.SX32 R67, R51, R24, 0x2, P1 ;  /* 0x0000001833437211 */ /* 0x000fe400008f16ff */
[C---:B------:R-:W-:Y:S02]  /*13d0*/  LEA R62, P1, R82.reuse, R28, 0x2 ;  /* 0x0000001c523e7211 */ /* 0x040fe400078210ff */
[----:B------:R-:W-:Y:S02]  /*13e0*/  LEA.HI.X.SX32 R65, R55, R24, 0x2, P3 ;  /* 0x0000001837417211 */ /* 0x000fe400018f16ff */
[----:B------:R-:W-:Y:S02]  /*13f0*/  LEA R58, P3, R83, R28, 0x2 ;  /* 0x0000001c533a7211 */ /* 0x000fe400078610ff */
[----:B------:R-:W-:-:S02]  /*1400*/  LEA.HI.X.SX32 R63, R82, R24, 0x2, P1 ;  /* 0x00000018523f7211 */ /* 0x000fc400008f16ff */
[C---:B------:R-:W-:Y:S02]  /*1410*/  LEA R26, P1, R84.reuse, R28, 0x2 ;  /* 0x0000001c541a7211 */ /* 0x040fe400078210ff */
[----:B------:R-:W-:Y:S02]  /*1420*/  LEA.HI.X.SX32 R59, R83, R24, 0x2, P3 ;  /* 0x00000018533b7211 */ /* 0x000fe400018f16ff */
[C---:B------:R-:W-:Y:S02]  /*1430*/  LEA R56, P3, R85.reuse, R28, 0x2 ;  /* 0x0000001c55387211 */ /* 0x040fe400078610ff */
[----:B------:R-:W-:Y:S02]  /*1440*/  LEA.HI.X.SX32 R27, R84, R24, 0x2, P1 ;  /* 0x00000018541b7211 */ /* 0x000fe400008f16ff */
[----:B------:R-:W-:Y:S02]  /*1450*/  LEA R30, P1, R86, R28, 0x2 ;  /* 0x0000001c561e7211 */ /* 0x000fe400078210ff */
[----:B------:R-:W-:-:S02]  /*1460*/  LEA.HI.X.SX32 R57, R85, R24, 0x2, P3 ;  /* 0x0000001855397211 */ /* 0x000fc400018f16ff */
[----:B------:R-:W-:Y:S02]  /*1470*/  LEA R28, P3, R87, R28, 0x2 ;  /* 0x0000001c571c7211 */ /* 0x000fe400078610ff */
[----:B------:R-:W-:Y:S02]  /*1480*/  LOP3.LUT R4, R31, 0x2000, R4, 0xf8, !PT ;  /* 0x000020001f047812 */ /* 0x000fe400078ef804 */
[----:B------:R-:W-:Y:S02]  /*1490*/  ISETP.GE.AND P0, PT, R23, R54, PT ;  /* 0x000000361700720c */ /* 0x000fe40003f06270 */
[-C--:B------:R-:W-:Y:S02]  /*14a0*/  LEA.HI.X.SX32 R31, R86, R24.reuse, 0x2, P1 ;  /* 0x00000018561f7211 */ /* 0x080fe400008f16ff */
[----:B------:R-:W-:Y:S02]  /*14b0*/  LEA.HI.X.SX32 R29, R87, R24, 0x2, P3 ;  /* 0x00000018571d7211 */ /* 0x000fe400018f16ff */
[----:B------:R-:W-:-:S02]  /*14c0*/  LOP3.LUT R6, R35, R6, RZ, 0x3c, !PT ;  /* 0x0000000623067212 */ /* 0x000fc400078e3cff */
[-C--:B------:R-:W-:Y:S02]  /*14d0*/  IADD3 R24, P3, R50, R69.reuse, RZ ;  /* 0x0000004532187210 */ /* 0x080fe40007f7e0ff */
[C---:B------:R-:W-:Y:S02]  /*14e0*/  LOP3.LUT R33, R13.reuse, 0x30, RZ, 0xfc, !PT ;  /* 0x000000300d217812 */ /* 0x040fe400078efcff */
[----:B------:R-:W-:Y:S02]  /*14f0*/  LOP3.LUT R35, R13, 0x18, RZ, 0xfc, !PT ;  /* 0x000000180d237812 */ /* 0x000fe400078efcff */
[----:B------:R-:W-:Y:S02]  /*1500*/  SEL R91, R93, RZ, !P0 ;  /* 0x000000ff5d5b7207 */ /* 0x000fe40004000000 */
[----:B------:R-:W-:Y:S02]  /*1510*/  IADD3 R68, P0, R89, R69, RZ ;  /* 0x0000004559447210 */ /* 0x000fe40007f1e0ff */
[----:B------:R-:W-:-:S02]  /*1520*/  LEA.HI.X.SX32 R25, R49, R90, 0x2, P3 ;  /* 0x0000005a31197211 */ /* 0x000fc400018f16ff */
[-C--:B------:R-:W-:Y:S02]  /*1530*/  ISETP.GE.AND P1, PT, R33, R54.reuse, PT ;  /* 0x000000362100720c */ /* 0x080fe40003f26270 */
[----:B------:R-:W-:Y:S02]  /*1540*/  ISETP.GE.AND P3, PT, R35, R54, PT ;  /* 0x000000362300720c */ /* 0x000fe40003f66270 */
[----:B------:R-:W-:Y:S02]  /*1550*/  LEA.HI.X.SX32 R69, R88, R90, 0x2, P0 ;  /* 0x0000005a58457211 */ /* 0x000fe400000f16ff */
[----:B------:R-:W-:Y:S02]  /*1560*/  ISETP.NE.U32.AND P0, PT, R91, RZ, PT ;  /* 0x000000ff5b00720c */ /* 0x000fe40003f05070 */
[C---:B------:R-:W-:Y:S02]  /*1570*/  SEL R92, R93.reuse, RZ, !P1 ;  /* 0x000000ff5d5c7207 */ /* 0x040fe40004800000 */
[----:B------:R-:W-:-:S02]  /*1580*/  SEL R91, R93, RZ, !P3 ;  /* 0x000000ff5d5b7207 */ /* 0x000fc40005800000 */
[----:B------:R-:W-:Y:S02]  /*1590*/  ISETP.GE.AND P3, PT, R37, R54, PT ;  /* 0x000000362500720c */ /* 0x000fe40003f66270 */
[----:B------:R-:W-:Y:S02]  /*15a0*/  ISETP.NE.U32.AND P1, PT, R92, RZ, PT ;  /* 0x000000ff5c00720c */ /* 0x000fe40003f25070 */
[----:B------:R-:W-:Y:S02]  /*15b0*/  SEL R92, R93, RZ, !P3 ;  /* 0x000000ff5d5c7207 */ /* 0x000fe40005800000 */
[C---:B------:R-:W-:Y:S02]  /*15c0*/  LOP3.LUT R90, R8.reuse, 0x20, RZ, 0x3c, !PT ;  /* 0x00000020085a7812 */ /* 0x040fe400078e3cff */
[----:B------:R-:W-:Y:S02]  /*15d0*/  ISETP.NE.U32.AND P2, PT, R91, RZ, PT ;  /* 0x000000ff5b00720c */ /* 0x000fe40003f45070 */
[----:B------:R-:W-:Y:S01]  /*15e0*/  LOP3.LUT R91, R8, 0x40, RZ, 0x3c, !PT ;  /* 0x00000040085b7812 */ /* 0x000fe200078e3cff */
[----:B------:R-:W-:Y:S01]  /*15f0*/  VIADD R101, R90, UR7 ;  /* 0x000000075a657c36 */ /* 0x000fe20008000000 */
[----:B------:R-:W-:-:S02]  /*1600*/  ISETP.NE.U32.AND P3, PT, R92, RZ, PT ;  /* 0x000000ff5c00720c */ /* 0x000fc40003f65070 */
[----:B------:R-:W-:Y:S01]  /*1610*/  LOP3.LUT R92, R8, 0x60, RZ, 0x3c, !PT ;  /* 0x00000060085c7812 */ /* 0x000fe200078e3cff */
[----:B------:R-:W-:Y:S01]  /*1620*/  VIADD R99, R91, UR7 ;  /* 0x000000075b637c36 */ /* 0x000fe20008000000 */
[----:B------:R3:W-:Y:S01]  /*1630*/  LDGSTS.E [R101], desc[UR14][R78.64], P5 ;  /* 0x000000004e657fae */ /* 0x0007e2000a92184e */
[----:B------:R-:W-:Y:S02]  /*1640*/  ISETP.GE.AND P4, PT, R11, R54, PT ;  /* 0x000000360b00720c */ /* 0x000fe40003f86270 */
[----:B------:R-:W-:Y:S01]  /*1650*/  VIADD R97, R92, UR7 ;  /* 0x000000075c617c36 */ /* 0x000fe20008000000 */
[----:B------:R4:W-:Y:S01]  /*1660*/  LDGSTS.E [R101+0x2000], desc[UR14][R76.64], P6 ;  /* 0x020000004c657fae */ /* 0x0009e2000b12184e */
[----:B------:R-:W-:Y:S02]  /*1670*/  SEL R93, R93, RZ, !P4 ;  /* 0x000000ff5d5d7207 */ /* 0x000fe40006000000 */
[-C--:B------:R-:W-:Y:S01]  /*1680*/  ISETP.GE.AND P4, PT, R3, R94.reuse, PT ;  /* 0x0000005e0300720c */ /* 0x080fe20003f86270 */
[----:B------:R5:W-:Y:S01]  /*1690*/  LDGSTS.E [R99], desc[UR14][R74.64], P0 ;  /* 0x000000004a637fae */ /* 0x000be2000812184e */
[----:B------:R-:W-:-:S02]  /*16a0*/  ISETP.GE.AND P0, PT, R13, R94, PT ;  /* 0x0000005e0d00720c */ /* 0x000fc40003f06270 */
[-C--:B------:R-:W-:Y:S01]  /*16b0*/  ISETP.GE.AND P6, PT, R11, R94.reuse, PT ;  /* 0x0000005e0b00720c */ /* 0x080fe20003fc6270 */
[----:B------:R5:W-:Y:S01]  /*16c0*/  LDGSTS.E [R99+0x2000], desc[UR14][R24.64], P1 ;  /* 0x0200000018637fae */ /* 0x000be2000892184e */
[-C--:B------:R-:W-:Y:S02]  /*16d0*/  ISETP.GE.AND P1, PT, R7, R94.reuse, PT ;  /* 0x0000005e0700720c */ /* 0x080fe40003f26270 */
[----:B------:R-:W-:Y:S01]  /*16e0*/  SEL R95, RZ, 0x4, P0 ;  /* 0x00000004ff5f7807 */ /* 0x000fe20000000000 */
[----:B------:R5:W-:Y:S01]  /*16f0*/  LDGSTS.E [R97], desc[UR14][R72.64], P2 ;  /* 0x0000000048617fae */ /* 0x000be2000912184e */
[----:B------:R-:W-:Y:S02]  /*1700*/  ISETP.GE.AND P2, PT, R5, R94, PT ;  /* 0x0000005e0500720c */ /* 0x000fe40003f46270 */
[----:B------:R-:W-:Y:S01]  /*1710*/  SEL R96, RZ, 0x4, P1 ;  /* 0x00000004ff607807 */ /* 0x000fe20000800000 */
[----:B------:R5:W-:Y:S01]  /*1720*/  LDGSTS.E [R97+0x2000], desc[UR14][R68.64], P3 ;  /* 0x0200000044617fae */ /* 0x000be2000992184e */
[----:B------:R-:W-:-:S02]  /*1730*/  SEL R98, RZ, 0x4, P2 ;  /* 0x00000004ff627807 */ /* 0x000fc40001000000 */
[-C--:B------:R-:W-:Y:S01]  /*1740*/  ISETP.GE.AND P3, PT, R23, R94.reuse, PT ;  /* 0x0000005e1700720c */ /* 0x080fe20003f66270 */
[----:B------:R-:W0:Y:S01]  /*1750*/  LDGDEPBAR ;  /* 0x00000000000079af */ /* 0x000e220000000000 */
[-C--:B------:R-:W-:Y:S02]  /*1760*/  ISETP.GE.AND P0, PT, R33, R94.reuse, PT ;  /* 0x0000005e2100720c */ /* 0x080fe40003f06270 */
[-C--:B------:R-:W-:Y:S02]  /*1770*/  ISETP.GE.AND P1, PT, R35, R94.reuse, PT ;  /* 0x0000005e2300720c */ /* 0x080fe40003f26270 */
[----:B------:R-:W-:Y:S02]  /*1780*/  ISETP.GE.AND P2, PT, R37, R94, PT ;  /* 0x0000005e2500720c */ /* 0x000fe40003f46270 */
[----:B------:R-:W-:Y:S02]  /*1790*/  ISETP.GT.AND P5, PT, R0, 0x7f, PT ;  /* 0x0000007f0000780c */ /* 0x000fe40003fa4270 */
[----:B------:R-:W-:-:S02]  /*17a0*/  SEL R94, RZ, 0x4, P4 ;  /* 0x00000004ff5e7807 */ /* 0x000fc40002000000 */
[----:B------:R-:W-:Y:S01]  /*17b0*/  ISETP.NE.U32.AND P4, PT, R93, RZ, PT ;  /* 0x000000ff5d00720c */ /* 0x000fe20003f85070 */
[----:B------:R-:W-:Y:S01]  /*17c0*/  IMAD.SHL.U32 R93, R60, 0x40, RZ ;  /* 0x000000403c5d7824 */ /* 0x000fe200078e00ff */
[----:B------:R-:W-:Y:S02]  /*17d0*/  SEL R95, R95, RZ, P5 ;  /* 0x000000ff5f5f7207 */ /* 0x000fe40002800000 */
[----:B------:R-:W-:Y:S01]  /*17e0*/  SEL R100, RZ, 0x4, P3 ;  /* 0x00000004ff647807 */ /* 0x000fe20001800000 */
[----:B-1----:R-:W-:Y:S01]  /*17f0*/  IMAD.WIDE R80, R93, 0x4, R80 ;  /* 0x000000045d507825 */ /* 0x002fe200078e0250 */
[----:B------:R-:W-:Y:S02]  /*1800*/  ISETP.NE.U32.AND P3, PT, R95, RZ, PT ;  /* 0x000000ff5f00720c */ /* 0x000fe40003f65070 */
[----:B------:R-:W-:Y:S01]  /*1810*/  SEL R96, R96, RZ, P5 ;  /* 0x000000ff60607207 */ /* 0x000fe20002800000 */
[----:B------:R-:W-:Y:S01]  /*1820*/  VIADD R95, R4, UR7 ;  /* 0x00000007045f7c36 */ /* 0x000fe20008000000 */
[----:B------:R-:W-:Y:S01]  /*1830*/  SEL R102, RZ, 0x4, P0 ;  /* 0x00000004ff667807 */ /* 0x000fe20000000000 */
[----:B--2---:R-:W-:Y:S01]  /*1840*/  IMAD.WIDE R70, R93, 0x4, R70 ;  /* 0x000000045d467825 */ /* 0x004fe200078e0246 */
[----:B------:R-:W-:-:S02]  /*1850*/  ISETP.NE.U32.AND P0, PT, R96, RZ, PT ;  /* 0x000000ff6000720c */ /* 0x000fc40003f05070 */
[----:B------:R-:W-:Y:S01]  /*1860*/  LDGSTS.E [R95+0xc000], desc[UR14][R66.64], P4 ;  /* 0x0c000000425f7fae */ /* 0x000fe2000a12184e */
[----:B------:R-:W-:Y:S01]  /*1870*/  SEL R94, R94, RZ, P5 ;  /* 0x000000ff5e5e7207 */ /* 0x000fe20002800000 */
[C---:B---3--:R-:W-:Y:S01]  /*1880*/  IMAD.WIDE R78, R93.reuse, 0x4, R78 ;  /* 0x000000045d4e7825 */ /* 0x048fe200078e024e */
[----:B------:R-:W-:Y:S01]  /*1890*/  SEL R98, R98, RZ, P5 ;  /* 0x000000ff62627207 */ /* 0x000fe20002800000 */
[----:B------:R-:W-:Y:S01]  /*18a0*/  LDGSTS.E [R95+0xc400], desc[UR14][R64.64], P4 ;  /* 0x0c400000405f7fae */ /* 0x000fe2000a12184e */
[----:B------:R-:W-:Y:S01]  /*18b0*/  SEL R96, RZ, 0x4, P1 ;  /* 0x00000004ff607807 */ /* 0x000fe20000800000 */
[C---:B----4-:R-:W-:Y:S01]  /*18c0*/  IMAD.WIDE R76, R93.reuse, 0x4, R76 ;  /* 0x000000045d4c7825 */ /* 0x050fe200078e024c */
[----:B------:R-:W-:Y:S01]  /*18d0*/  SEL R60, RZ, 0x4, P2 ;  /* 0x00000004ff3c7807 */ /* 0x000fe20001000000 */
[----:B------:R-:W-:Y:S01]  /*18e0*/  LDGSTS.E [R95+0xc800], desc[UR14][R62.64], P4 ;  /* 0x0c8000003e5f7fae */ /* 0x000fe2000a12184e */
[----:B------:R-:W-:Y:S01]  /*18f0*/  SEL R100, R100, RZ, P5 ;  /* 0x000000ff64647207 */ /* 0x000fe20002800000 */
[C---:B-----5:R-:W-:Y:S01]  /*1900*/  IMAD.WIDE R74, R93.reuse, 0x4, R74 ;  /* 0x000000045d4a7825 */ /* 0x060fe200078e024a */
[----:B------:R-:W-:Y:S01]  /*1910*/  SEL R102, R102, RZ, P5 ;  /* 0x000000ff66667207 */ /* 0x000fe20002800000 */
[----:B------:R-:W-:Y:S01]  /*1920*/  LDGSTS.E [R95+0xcc00], desc[UR14][R58.64], P4 ;  /* 0x0cc000003a5f7fae */ /* 0x000fe2000a12184e */
[----:B------:R-:W-:Y:S01]  /*1930*/  ISETP.NE.U32.AND P1, PT, R98, RZ, PT ;  /* 0x000000ff6200720c */ /* 0x000fe20003f25070 */
[C---:B------:R-:W-:Y:S01]  /*1940*/  IMAD.WIDE R24, R93.reuse, 0x4, R24 ;  /* 0x000000045d187825 */ /* 0x040fe200078e0218 */
[----:B------:R-:W-:Y:S01]  /*1950*/  SEL R96, R96, RZ, P5 ;  /* 0x000000ff60607207 */ /* 0x000fe20002800000 */
[----:B------:R-:W-:Y:S01]  /*1960*/  LDGSTS.E [R95+0xd000], desc[UR14][R26.64], P4 ;  /* 0x0d0000001a5f7fae */ /* 0x000fe2000a12184e */
[----:B------:R-:W-:Y:S01]  /*1970*/  SEL R60, R60, RZ, P5 ;  /* 0x000000ff3c3c7207 */ /* 0x000fe20002800000 */
[C---:B------:R-:W-:Y:S01]  /*1980*/  IMAD.WIDE R72, R93.reuse, 0x4, R72 ;  /* 0x000000045d487825 */ /* 0x040fe200078e0248 */
[----:B------:R-:W-:Y:S01]  /*1990*/  ISETP.NE.U32.AND P2, PT, R102, RZ, PT ;  /* 0x000000ff6600720c */ /* 0x000fe20003f45070 */
[----:B------:R-:W-:Y:S02]  /*19a0*/  LDGSTS.E [R95+0xd400], desc[UR14][R56.64], P4 ;  /* 0x0d400000385f7fae */ /* 0x000fe4000a12184e */
[----:B------:R-:W-:-:S02]  /*19b0*/  IMAD.WIDE R68, R93, 0x4, R68 ;  /* 0x000000045d447825 */ /* 0x000fc400078e0244 */
[----:B------:R-:W-:Y:S04]  /*19c0*/  LDGSTS.E [R95+0xd800], desc[UR14][R30.64], P4 ;  /* 0x0d8000001e5f7fae */ /* 0x000fe8000a12184e */
[----:B------:R-:W-:Y:S01]  /*19d0*/  LDGSTS.E [R95+0xdc00], desc[UR14][R28.64], P4 ;  /* 0x0dc000001c5f7fae */ /* 0x000fe2000a12184e */
[----:B------:R-:W-:Y:S02]  /*19e0*/  ISETP.NE.U32.AND P4, PT, R94, RZ, PT ;  /* 0x000000ff5e00720c */ /* 0x000fe40003f85070 */
[----:B------:R-:W-:Y:S01]  /*19f0*/  SEL R94, RZ, 0x4, P6 ;  /* 0x00000004ff5e7807 */ /* 0x000fe20003000000 */
[----:B------:R-:W0:Y:S03]  /*1a00*/  LDGDEPBAR ;  /* 0x00000000000079af */ /* 0x000e260000000000 */
[----:B------:R-:W-:Y:S01]  /*1a10*/  SEL R94, R94, RZ, P5 ;  /* 0x000000ff5e5e7207 */ /* 0x000fe20002800000 */
[----:B------:R-:W-:Y:S01]  /*1a20*/  BAR.SYNC.DEFER_BLOCKING 0x0 ;  /* 0x0000000000007b1d */ /* 0x000fe20000010000 */
[----:B------:R-:W-:-:S02]  /*1a30*/  ISETP.NE.U32.AND P5, PT, R96, RZ, PT ;  /* 0x000000ff6000720c */ /* 0x000fc40003fa5070 */
[----:B------:R-:W-:-:S03]  /*1a40*/  ISETP.NE.U32.AND P6, PT, R94, RZ, PT ;  /* 0x000000ff5e00720c */ /* 0x000fc60003fc5070 */
[----:B------:R-:W-:Y:S01]  /*1a50*/  @!PT LDS RZ, [RZ] ;  /* 0x00000000fffff984 */ /* 0x000fe20000000800 */
[----:B------:R-:W-:Y:S01]  /*1a60*/  @!PT LDS RZ, [RZ] ;  /* 0x00000000fffff984 */ /* 0x000fe20000000800 */
[----:B------:R-:W-:Y:S01]  /*1a70*/  @!PT LDS RZ, [RZ] ;  /* 0x00000000fffff984 */ /* 0x000fe20000000800 */
[----:B------:R1:W-:Y:S01]  /*1a80*/  LDGSTS.E [R103+0x4000], desc[UR14][R80.64], P3 ;  /* 0x0400000050677fae */ /* 0x0003e2000992184e */
[----:B------:R-:W-:-:S03]  /*1a90*/  ISETP.NE.U32.AND P3, PT, R100, RZ, PT ;  /* 0x000000ff6400720c */ /* 0x000fc60003f65070 */
[----:B------:R-:W-:Y:S01]  /*1aa0*/  LDGSTS.E [R103+0x6000], desc[UR14][R70.64], P0 ;  /* 0x0600000046677fae */ /* 0x000fe2000812184e */
[----:B------:R-:W-:-:S03]  /*1ab0*/  ISETP.NE.U32.AND P0, PT, R60, RZ, PT ;  /* 0x000000ff3c00720c */ /* 0x000fc60003f05070 */
[----:B------:R-:W-:Y:S04]  /*1ac0*/  LDGSTS.E [R101+0x4000], desc[UR14][R78.64], P1 ;  /* 0x040000004e657fae */ /* 0x000fe8000892184e */
[----:B------:R-:W-:Y:S01]  /*1ad0*/  LDGSTS.E [R101+0x6000], desc[UR14][R76.64], P4 ;  /* 0x060000004c657fae */ /* 0x000fe2000a12184e */
[----:B-1----:R-:W-:-:S03]  /*1ae0*/  IMAD.SHL.U32 R81, R61, 0x40, RZ ;  /* 0x000000403d517824 */ /* 0x002fc600078e00ff */
[----:B------:R-:W-:Y:S01]  /*1af0*/  LDGSTS.E [R99+0x4000], desc[UR14][R74.64], P3 ;  /* 0x040000004a637fae */ /* 0x000fe2000992184e */
[----:B------:R-:W-:-:S03]  /*1b00*/  IMAD.WIDE R66, R81, 0x4, R66 ;  /* 0x0000000451427825 */ /* 0x000fc600078e0242 */
[----:B------:R1:W-:Y:S01]  /*1b10*/  LDGSTS.E [R99+0x6000], desc[UR14][R24.64], P2 ;  /* 0x0600000018637fae */ /* 0x0003e2000912184e */
[----:B------:R-:W-:-:S03]  /*1b20*/  IMAD.WIDE R64, R81, 0x4, R64 ;  /* 0x0000000451407825 */ /* 0x000fc600078e0240 */
[----:B------:R2:W-:Y:S01]  /*1b30*/  LDGSTS.E [R97+0x4000], desc[UR14][R72.64], P5 ;  /* 0x0400000048617fae */ /* 0x0005e2000a92184e */
[----:B------:R-:W-:-:S03]  /*1b40*/  IMAD.WIDE R62, R81, 0x4, R62 ;  /* 0x00000004513e7825 */ /* 0x000fc600078e023e */
[----:B------:R3:W-:Y:S01]  /*1b50*/  LDGSTS.E [R97+0x6000], desc[UR14][R68.64], P0 ;  /* 0x0600000044617fae */ /* 0x0007e2000812184e */
[----:B------:R-:W-:Y:S01]  /*1b60*/  ISETP.GE.AND P0, PT, R0, 0x40, PT ;  /* 0x000000400000780c */ /* 0x000fe20003f06270 */
[C---:B------:R-:W-:Y:S02]  /*1b70*/  IMAD.WIDE R58, R81.reuse, 0x4, R58 ;  /* 0x00000004513a7825 */ /* 0x040fe400078e023a */
[----:B------:R-:W0:Y:S01]  /*1b80*/  LDGDEPBAR ;  /* 0x00000000000079af */ /* 0x000e220000000000 */
[----:B-1----:R-:W-:Y:S01]  /*1b90*/  CS2R R24, SRZ ;  /* 0x0000000000187805 */ /* 0x002fe2000001ff00 */
[C---:B------:R-:W-:Y:S01]  /*1ba0*/  IMAD.WIDE R60, R81.reuse, 0x4, R26 ;  /* 0x00000004513c7825 */ /* 0x040fe200078e021a */
[----:B------:R-:W-:Y:S01]  /*1bb0*/  CS2R R26, SRZ ;  /* 0x00000000001a7805 */ /* 0x000fe2000001ff00 */
[----:B------:R3:W-:Y:S02]  /*1bc0*/  LDGSTS.E [R95+0x10000], desc[UR14][R66.64], P6 ;  /* 0x10000000425f7fae */ /* 0x0007e4000b12184e */
[----:B------:R-:W-:-:S02]  /*1bd0*/  IMAD.WIDE R56, R81, 0x4, R56 ;  /* 0x0000000451387825 */ /* 0x000fc400078e0238 */
[----:B------:R3:W-:Y:S02]  /*1be0*/  LDGSTS.E [R95+0x10400], desc[UR14][R64.64], P6 ;  /* 0x10400000405f7fae */ /* 0x0007e4000b12184e */
[C---:B------:R-:W-:Y:S01]  /*1bf0*/  IMAD.WIDE R70, R81.reuse, 0x4, R30 ;  /* 0x0000000451467825 */ /* 0x040fe200078e021e */
[----:B------:R-:W-:Y:S01]  /*1c00*/  CS2R R30, SRZ ;  /* 0x00000000001e7805 */ /* 0x000fe2000001ff00 */
[----:B------:R3:W-:Y:S02]  /*1c10*/  LDGSTS.E [R95+0x10800], desc[UR14][R62.64], P6 ;  /* 0x108000003e5f7fae */ /* 0x0007e4000b12184e */
[----:B--2---:R-:W-:Y:S01]  /*1c20*/  IMAD.WIDE R72, R81, 0x4, R28 ;  /* 0x0000000451487825 */ /* 0x004fe200078e021c */
[----:B------:R-:W-:Y:S01]  /*1c30*/  CS2R R28, SRZ ;  /* 0x00000000001c7805 */ /* 0x000fe2000001ff00 */
[----:B------:R3:W-:Y:S04]  /*1c40*/  LDGSTS.E [R95+0x10c00], desc[UR14][R58.64], P6 ;  /* 0x10c000003a5f7fae */ /* 0x0007e8000b12184e */
[----:B------:R3:W-:Y:S04]  /*1c50*/  LDGSTS.E [R95+0x11000], desc[UR14][R60.64], P6 ;  /* 0x110000003c5f7fae */ /* 0x0007e8000b12184e */
[----:B------:R3:W-:Y:S04]  /*1c60*/  LDGSTS.E [R95+0x11400], desc[UR14][R56.64], P6 ;  /* 0x11400000385f7fae */ /* 0x0007e8000b12184e */
[----:B------:R3:W-:Y:S04]  /*1c70*/  LDGSTS.E [R95+0x11800], desc[UR14][R70.64], P6 ;  /* 0x11800000465f7fae */ /* 0x0007e8000b12184e */
[----:B------:R3:W-:Y:S04]  /*1c80*/  LDGSTS.E [R95+0x11c00], desc[UR14][R72.64], P6 ;  /* 0x11c00000485f7fae */ /* 0x0007e8000b12184e */
[----:B------:R-:W0:Y:S01]  /*1c90*/  LDGDEPBAR ;  /* 0x00000000000079af */ /* 0x000e220000000000 */
[----:B------:R-:W-:Y:S05]  /*1ca0*/  @!P0 BRA `(.L_x_0) ;  /* 0x0000000c00e88947 */ /* 0x000fea0003800000 */
[----:B------:R-:W-:Y:S01]  /*1cb0*/  SHF.R.S32.HI R24, RZ, 0x1f, R17 ;  /* 0x0000001fff187819 */ /* 0x000fe20000011411 */
[----:B---3--:R-:W-:Y:S01]  /*1cc0*/  IMAD.SHL.U32 R56, R81, 0x8, RZ ;  /* 0x0000000851387824 */ /* 0x008fe200078e00ff */
[----:B------:R-:W-:Y:S01]  /*1cd0*/  SHF.R.S32.HI R28, RZ, 0x1f, R39 ;  /* 0x0000001fff1c7819 */ /* 0x000fe20000011427 */
[----:B------:R-:W-:Y:S01]  /*1ce0*/  UMOV UR12, 0x1 ;  /* 0x00000001000c7882 */ /* 0x000fe20000000000 */
[----:B------:R-:W-:Y:S01]  /*1cf0*/  SHF.L.U64.HI R80, R17, 0x2, R24 ;  /* 0x0000000211507819 */ /* 0x000fe20000010218 */
[----:B------:R-:W-:Y:S01]  /*1d00*/  UMOV UR13, 0xffffffff ;  /* 0xffffffff000d7882 */ /* 0x000fe20000000000 */
[----:B------:R-:W-:Y:S01]  /*1d10*/  SHF.R.S32.HI R26, RZ, 0x1f, R21 ;  /* 0x0000001fff1a7819 */ /* 0x000fe20000011415 */
[----:B------:R-:W-:Y:S01]  /*1d20*/  UMOV UR4, URZ ;  /* 0x0000003f00047c82 */ /* 0x000fe20008000000 */
[----:B------:R-:W-:Y:S02]  /*1d30*/  SHF.R.S32.HI R24, RZ, 0x1f, R41 ;  /* 0x0000001fff187819 */ /* 0x000fe40000011429 */
[----:B------:R-:W-:-:S02]  /*1d40*/  SHF.L.U64.HI R39, R39, 0x2, R28 ;  /* 0x0000000227277819 */ /* 0x000fc4000001021c */
[----:B------:R-:W-:Y:S02]  /*1d50*/  SHF.R.S32.HI R28, RZ, 0x1f, R49 ;  /* 0x0000001fff1c7819 */ /* 0x000fe40000011431 */
[----:B------:R-:W-:Y:S02]  /*1d60*/  SHF.L.U64.HI R21, R21, 0x2, R26 ;  /* 0x0000000215157819 */ /* 0x000fe4000001021a */
[----:B------:R-:W-:Y:S02]  /*1d70*/  SHF.L.U64.HI R41, R41, 0x2, R24 ;  /* 0x0000000229297819 */ /* 0x000fe40000010218 */
[----:B------:R-:W-:Y:S02]  /*1d80*/  SHF.R.S32.HI R17, RZ, 0x1f, R88 ;  /* 0x0000001fff117819 */ /* 0x000fe40000011458 */
[----:B------:R-:W-:Y:S02]  /*1d90*/  SHF.R.S32.HI R24, RZ, 0x1f, R45 ;  /* 0x0000001fff187819 */ /* 0x000fe4000001142d */
[----:B------:R-:W-:-:S02]  /*1da0*/  SHF.R.S32.HI R26, RZ, 0x1f, R47 ;  /* 0x0000001fff1a7819 */ /* 0x000fc4000001142f */
[----:B------:R-:W-:Y:S02]  /*1db0*/  SHF.L.U64.HI R49, R49, 0x2, R28 ;  /* 0x0000000231317819 */ /* 0x000fe4000001021c */
[----:B------:R-:W-:Y:S02]  /*1dc0*/  SHF.R.S32.HI R28, RZ, 0x1f, R81 ;  /* 0x0000001fff1c7819 */ /* 0x000fe40000011451 */
[----:B------:R-:W-:Y:S02]  /*1dd0*/  SHF.L.U64.HI R88, R88, 0x2, R17 ;  /* 0x0000000258587819 */ /* 0x000fe40000010211 */
[----:B------:R-:W-:Y:S02]  /*1de0*/  SHF.R.S32.HI R30, RZ, 0x1f, R43 ;  /* 0x0000001fff1e7819 */ /* 0x000fe4000001142b */
[----:B------:R-:W-:Y:S02]  /*1df0*/  SHF.L.U64.HI R45, R45, 0x2, R24 ;  /* 0x000000022d2d7819 */ /* 0x000fe40000010218 */
[----:B------:R-:W-:-:S02]  /*1e00*/  SHF.L.U64.HI R47, R47, 0x2, R26 ;  /* 0x000000022f2f7819 */ /* 0x000fc4000001021a */
[----:B------:R-:W-:Y:S02]  /*1e10*/  SHF.R.U32.HI R17, RZ, 0x5, R15 ;  /* 0x00000005ff117819 */ /* 0x000fe4000001160f */
[----:B------:R-:W-:Y:S02]  /*1e20*/  SHF.R.S32.HI R26, RZ, 0x1f, R87 ;  /* 0x0000001fff1a7819 */ /* 0x000fe40000011457 */
[----:B------:R-:W-:Y:S02]  /*1e30*/  SHF.R.S32.HI R24, RZ, 0x1f, R19 ;  /* 0x0000001fff187819 */ /* 0x000fe40000011413 */
[----:B------:R-:W-:Y:S02]  /*1e40*/  SHF.R.S32.HI R15, RZ, 0x1f, R0 ;  /* 0x0000001fff0f7819 */ /* 0x000fe40000011400 */
[----:B------:R-:W-:Y:S02]  /*1e50*/  SHF.L.U64.HI R78, R81, 0x3, R28 ;  /* 0x00000003514e7819 */ /* 0x000fe4000001021c */
[----:B------:R-:W-:-:S02]  /*1e60*/  LEA R29, P0, R87, R56, 0x2 ;  /* 0x00000038571d7211 */ /* 0x000fc400078010ff */
[----:B------:R-:W-:Y:S02]  /*1e70*/  SHF.L.U64.HI R43, R43, 0x2, R30 ;  /* 0x000000022b2b7819 */ /* 0x000fe4000001021e */
[----:B------:R-:W-:Y:S02]  /*1e80*/  SHF.L.U64.HI R19, R19, 0x2, R24 ;  /* 0x0000000213137819 */ /* 0x000fe40000010218 */
[----:B------:R-:W-:Y:S02]  /*1e90*/  LEA.HI R30, R15, R0, RZ, 0x6 ;  /* 0x000000000f1e7211 */ /* 0x000fe400078f30ff */
[----:B------:R-:W-:Y:S02]  /*1ea0*/  R2UR UR16, R17 ;  /* 0x00000000111072ca */ /* 0x000fe400000e0000 */
[----:B------:R-:W-:Y:S02]  /*1eb0*/  LEA.HI.X R87, R87, R78, R26, 0x2, P0 ;  /* 0x0000004e57577211 */ /* 0x000fe400000f141a */
[----:B------:R-:W-:-:S02]  /*1ec0*/  SHF.R.S32.HI R17, RZ, 0x1f, R86 ;  /* 0x0000001fff117819 */ /* 0x000fc40000011456 */
[----:B------:R-:W-:Y:S02]  /*1ed0*/  SHF.R.S32.HI R24, RZ, 0x1f, R85 ;  /* 0x0000001fff187819 */ /* 0x000fe40000011455 */
[----:B------:R-:W-:Y:S02]  /*1ee0*/  SHF.R.S32.HI R15, RZ, 0x1f, R84 ;  /* 0x0000001fff0f7819 */ /* 0x000fe40000011454 */
[-C--:B------:R-:W-:Y:S02]  /*1ef0*/  LEA R27, P0, R86, R56.reuse, 0x2 ;  /* 0x00000038561b7211 */ /* 0x080fe400078010ff */
[-C--:B------:R-:W-:Y:S02]  /*1f00*/  LEA R26, P1, R85, R56.reuse, 0x2 ;  /* 0x00000038551a7211 */ /* 0x080fe400078210ff */
[----:B------:R-:W-:Y:S02]  /*1f10*/  LEA R25, P2, R84, R56, 0x2 ;  /* 0x0000003854197211 */ /* 0x000fe400078410ff */
[----:B------:R-:W-:-:S02]  /*1f20*/  SHF.R.S32.HI R0, RZ, 0x1f, R83 ;  /* 0x0000001fff007819 */ /* 0x000fc40000011453 */
[----:B------:R-:W-:Y:S02]  /*1f30*/  LEA R69, P3, R83, R56, 0x2 ;  /* 0x0000003853457211 */ /* 0x000fe400078610ff */
[-C--:B------:R-:W-:Y:S02]  /*1f40*/  LEA.HI.X R70, R86, R78.reuse, R17, 0x2, P0 ;  /* 0x0000004e56467211 */ /* 0x080fe400000f1411 */
[-C--:B------:R-:W-:Y:S02]  /*1f50*/  LEA.HI.X R85, R85, R78.reuse, R24, 0x2, P1 ;  /* 0x0000004e55557211 */ /* 0x080fe400008f1418 */
[-C--:B------:R-:W-:Y:S01]  /*1f60*/  LEA.HI.X R68, R84, R78.reuse, R15, 0x2, P2 ;  /* 0x0000004e54447211 */ /* 0x080fe200010f140f */
[----:B------:R-:W-:Y:S01]  /*1f70*/  IMAD.SHL.U32 R84, R81, 0x4, RZ ;  /* 0x0000000451547824 */ /* 0x000fe200078e00ff */
[----:B------:R-:W-:Y:S02]  /*1f80*/  LEA.HI.X R72, R83, R78, R0, 0x2, P3 ;  /* 0x0000004e53487211 */ /* 0x000fe400018f1400 */
[----:B------:R-:W-:-:S02]  /*1f90*/  SHF.R.S32.HI R15, RZ, 0x1f, R82 ;  /* 0x0000001fff0f7819 */ /* 0x000fc40000011452 */
[----:B------:R-:W-:Y:S02]  /*1fa0*/  SHF.R.S32.HI R24, RZ, 0x1f, R55 ;  /* 0x0000001fff187819 */ /* 0x000fe40000011437 */
[CC--:B------:R-:W-:Y:S02]  /*1fb0*/  LEA R71, P0, R82.reuse, R56.reuse, 0x2 ;  /* 0x0000003852477211 */ /* 0x0c0fe400078010ff */
[-C--:B------:R-:W-:Y:S02]  /*1fc0*/  LEA R75, P1, R55, R56.reuse, 0x2 ;  /* 0x00000038374b7211 */ /* 0x080fe400078210ff */
[----:B------:R-:W-:Y:S02]  /*1fd0*/  SHF.R.S32.HI R0, RZ, 0x1f, R51 ;  /* 0x0000001fff007819 */ /* 0x000fe40000011433 */
[----:B------:R-:W-:Y:S02]  /*1fe0*/  LEA R73, P2, R51, R56, 0x2 ;  /* 0x0000003833497211 */ /* 0x000fe400078410ff */
[-C--:B------:R-:W-:Y:S01]  /*1ff0*/  LEA.HI.X R74, R82, R78.reuse, R15, 0x2, P0 ;  /* 0x0000004e524a7211 */ /* 0x080fe200000f140f */
[----:B------:R-:W-:Y:S01]  /*2000*/  VIADD R82, R54, 0xffffff80 ;  /* 0xffffff8036527836 */ /* 0x000fe20000000000 */
[----:B------:R-:W-:-:S02]  /*2010*/  LEA.HI.X R24, R55, R78, R24, 0x2, P1 ;  /* 0x0000004e37187211 */ /* 0x000fc400008f1418 */
[----:B------:R-:W-:Y:S02]  /*2020*/  LEA R36, P1, R93, R36, 0x3 ;  /* 0x000000245d247211 */ /* 0x000fe400078218ff */
[----:B------:R-:W-:Y:S02]  /*2030*/  LEA.HI.X R78, R51, R78, R0, 0x2, P2 ;  /* 0x0000004e334e7211 */ /* 0x000fe400010f1400 */
[----:B------:R-:W-:Y:S02]  /*2040*/  IADD3 R15, P6, R27, UR10, RZ ;  /* 0x0000000a1b0f7c10 */ /* 0x000fe4000ffde0ff */
[----:B------:R-:W-:Y:S02]  /*2050*/  IADD3 R83, P2, R29, UR10, RZ ;  /* 0x0000000a1d537c10 */ /* 0x000fe4000ff5e0ff */
[----:B------:R-:W-:Y:S02]  /*2060*/  IADD3 R17, P5, R26, UR10, RZ ;  /* 0x0000000a1a117c10 */ /* 0x000fe4000ffbe0ff */
[----:B------:R-:W-:-:S02]  /*2070*/  CS2R R26, SRZ ;  /* 0x00000000001a7805 */ /* 0x000fc4000001ff00 */
[----:B------:R-:W-:Y:S02]  /*2080*/  SHF.R.S32.HI R54, RZ, 0x1f, R93 ;  /* 0x0000001fff367819 */ /* 0x000fe4000001145d */
[----:B------:R-:W-:Y:S02]  /*2090*/  IADD3 R77, P0, R36, UR8, RZ ;  /* 0x00000008244d7c10 */ /* 0x000fe4000ff1e0ff */
[----:B------:R-:W-:Y:S02]  /*20a0*/  IADD3.X R70, R70, UR11, RZ, P6, !PT ;  /* 0x0000000b46467c10 */ /* 0x000fe4000b7fe4ff */
[----:B------:R-:W-:Y:S02]  /*20b0*/  SHF.L.U64.HI R79, R81, 0x2, R28 ;  /* 0x00000002514f7819 */ /* 0x000fe4000001021c */
[----:B------:R-:W-:Y:S02]  /*20c0*/  CS2R R28, SRZ ;  /* 0x00000000001c7805 */ /* 0x000fe4000001ff00 */
[----:B------:R-:W-:-:S02]  /*20d0*/  IADD3.X R36, R87, UR11, RZ, P2, !PT ;  /* 0x0000000b57247c10 */ /* 0x000fc400097fe4ff */
[----:B------:R-:W-:Y:S02]  /*20e0*/  IADD3 R75, P6, R75, UR10, RZ ;  /* 0x0000000a4b4b7c10 */ /* 0x000fe4000ffde0ff */
[----:B------:R-:W-:Y:S02]  /*20f0*/  IADD3.X R0, R85, UR11, RZ, P5, !PT ;  /* 0x0000000b55007c10 */ /* 0x000fe4000affe4ff */
[----:B------:R-:W-:Y:S02]  /*2100*/  SHF.R.S32.HI R81, RZ, 0x6, R30 ;  /* 0x00000006ff517819 */ /* 0x000fe4000001141e */
[----:B------:R-:W-:Y:S02]  /*2110*/  CS2R R30, SRZ ;  /* 0x00000000001e7805 */ /* 0x000fe4000001ff00 */
[----:B------:R-:W-:Y:S02]  /*2120*/  IADD3 R51, P4, R25, UR10, RZ ;  /* 0x0000000a19337c10 */ /* 0x000fe4000ff9e0ff */
[----:B------:R-:W-:Y:S01]  /*2130*/  IADD3 R69, P3, R69, UR10, RZ ;  /* 0x0000000a45457c10 */ /* 0x000fe2000ff7e0ff */
[----:B------:R-:W-:Y:S01]  /*2140*/  VIADD R86, R81, 0xfffffffe ;  /* 0xfffffffe51567836 */ /* 0x000fe20000000000 */
[----:B------:R-:W-:-:S02]  /*2150*/  IADD3 R71, P2, R71, UR10, RZ ;  /* 0x0000000a47477c10 */ /* 0x000fc4000ff5e0ff */
[----:B------:R-:W-:Y:S02]  /*2160*/  IADD3 R73, P5, R73, UR10, RZ ;  /* 0x0000000a49497c10 */ /* 0x000fe4000ffbe0ff */
[----:B------:R-:W-:Y:S02]  /*2170*/  LEA.HI.X R80, R93, R80, R54, 0x3, P1 ;  /* 0x000000505d507211 */ /* 0x000fe400008f1c36 */
[----:B------:R-:W-:Y:S02]  /*2180*/  IADD3.X R76, R24, UR11, RZ, P6, !PT ;  /* 0x0000000b184c7c10 */ /* 0x000fe4000b7fe4ff */
[----:B------:R-:W-:Y:S02]  /*2190*/  CS2R R24, SRZ ;  /* 0x0000000000187805 */ /* 0x000fe4000001ff00 */
[----:B------:R-:W-:Y:S02]  /*21a0*/  IADD3.X R68, R68, UR11, RZ, P4, !PT ;  /* 0x0000000b44447c10 */ /* 0x000fe4000a7fe4ff */
[----:B------:R-:W-:-:S02]  /*21b0*/  IADD3.X R72, R72, UR11, RZ, P3, !PT ;  /* 0x0000000b48487c10 */ /* 0x000fc40009ffe4ff */
[----:B------:R-:W-:Y:S02]  /*21c0*/  IADD3.X R74, R74, UR11, RZ, P2, !PT ;  /* 0x0000000b4a4a7c10 */ /* 0x000fe400097fe4ff */
[----:B------:R-:W-:Y:S02]  /*21d0*/  IADD3.X R78, R78, UR11, RZ, P5, !PT ;  /* 0x0000000b4e4e7c10 */ /* 0x000fe4000affe4ff */
[----:B------:R-:W-:Y:S02]  /*21e0*/  IADD3.X R80, R80, UR9, RZ, P0, !PT ;  /* 0x0000000950507c10 */ /* 0x000fe400087fe4ff */
[----:B------:R-:W-:-:S07]  /*21f0*/  SHF.L.U64.HI R85, R93, 0x2, R54 ;  /* 0x000000025d557819 */ /* 0x000fce0000010236 */
.L_x_1:
[----:B------:R-:W-:Y:S01]  /*2200*/  UIADD3 UR13, UR13, 0x1, URZ ;  /* 0x000000010d0d7890 */ /* 0x000fe2000fffe03f */
[----:B------:R-:W-:-:S04]  /*2210*/  DEPBAR.LE SB0, 0x2 ;  /* 0x000080800000791a */ /* 0x000fc80000000000 */
[----:B------:R-:W-:Y:S01]  /*2220*/  BAR.SYNC.DEFER_BLOCKING 0x0 ;  /* 0x0000000000007b1d */ /* 0x000fe20000010000 */
[----:B------:R-:W-:Y:S01]  /*2230*/  UISETP.GT.AND UP0, UPT, UR13, 0x2, UPT ;  /* 0x000000020d00788c */ /* 0x000fe2000bf04270 */
[-C--:B------:R-:W-:Y:S01]  /*2240*/  ISETP.GE.AND P0, PT, R13, R82.reuse, PT ;  /* 0x000000520d00720c */ /* 0x080fe20003f06270 */
[----:B------:R-:W-:Y:S01]  /*2250*/  USHF.L.U32 UR6, UR16, 0x5, URZ ;  /* 0x0000000510067899 */ /* 0x000fe2000800063f */
[-C--:B------:R-:W-:Y:S01]  /*2260*/  ISETP.GE.AND P2, PT, R7, R82.reuse, PT ;  /* 0x000000520700720c */ /* 0x080fe20003f46270 */
[----:B------:R-:W-:Y:S01]  /*2270*/  USEL UR13, UR13, URZ, !UP0 ;  /* 0x0000003f0d0d7287 */ /* 0x000fe2000c000000 */
[----:B------:R-:W-:Y:S01]  /*2280*/  SEL R54, RZ, 0x4, P0 ;  /* 0x00000004ff367807 */ /* 0x000fe20000000000 */
[----:B------:R-:W-:Y:S01]  /*2290*/  ULOP3.LUT UR8, UR6, 0x180, URZ, 0xc0, !UPT ;  /* 0x0000018006087892 */ /* 0x000fe2000f8ec03f */
[----:B------:R-:W-:Y:S01]  /*22a0*/  ISETP.LE.AND P1, PT, R86, UR4, PT ;  /* 0x0000000456007c0c */ /* 0x000fe2000bf23270 */
[----:B------:R-:W-:Y:S01]  /*22b0*/  ULEA UR5, UR13, UR7, 0xe ;  /* 0x000000070d057291 */ /* 0x000fe2000f8e703f */
[-C--:B------:R-:W-:Y:S01]  /*22c0*/  ISETP.GE.AND P0, PT, R5, R82.reuse, PT ;  /* 0x000000520500720c */ /* 0x080fe20003f06270 */
[----:B------:R-:W-:Y:S01]  /*22d0*/  UMOV UR9, 0x40000040 ;  /* 0x4000004000097882 */ /* 0x000fe20000000000 */
[----:B------:R-:W-:Y:S01]  /*22e0*/  UMOV UR11, 0x40000040 ;  /* 0x40000040000b7882 */ /* 0x000fe20000000000 */
[----:B------:R-:W-:Y:S01]  /*22f0*/  UIADD3 UR6, UR5, 0xc000, URZ ;  /* 0x0000c00005067890 */ /* 0x000fe2000fffe03f */
[----:B------:R-:W-:Y:S01]  /*2300*/  SEL R55, RZ, 0x4, P2 ;  /* 0x00000004ff377807 */ /* 0x000fe20001000000 */
[----:B------:R-:W-:Y:S01]  /*2310*/  USHF.R.U32.HI UR5, URZ, 0x4, UR5 ;  /* 0x000000043f057899 */ /* 0x000fe20008011605 */
[----:B------:R-:W-:Y:S01]  /*2320*/  SEL R56, RZ, 0x4, P0 ;  /* 0x00000004ff387807 */ /* 0x000fe20000000000 */
[----:B------:R-:W-:Y:S01]  /*2330*/  ULEA.HI UR6, UR6, UR8, URZ, 0x1c ;  /* 0x0000000806067291 */ /* 0x000fe2000f8fe03f */
[----:B------:R-:W-:Y:S01]  /*2340*/  SEL R55, R55, RZ, !P1 ;  /* 0x000000ff37377207 */ /* 0x000fe20004800000 */
[----:B------:R-:W-:Y:S01]  /*2350*/  USGXT.U32 UR8, UR5, 0xe ;  /* 0x0000000e0508789a */ /* 0x000fe20008000000 */
[----:B------:R-:W-:Y:S01]  /*2360*/  SEL R54, R54, RZ, !P1 ;  /* 0x000000ff36367207 */ /* 0x000fe20004800000 */
[----:B------:R-:W-:Y:S01]  /*2370*/  ULOP3.LUT UR10, UR6, 0x3fff, URZ, 0xc0, !UPT ;  /* 0x00003fff060a7892 */ /* 0x000fe2000f8ec03f */
[-C--:B------:R-:W-:Y:S01]  /*2380*/  ISETP.GE.AND P2, PT, R3, R82.reuse, PT ;  /* 0x000000520300720c */ /* 0x080fe20003f46270 */
[----:B------:R-:W-:Y:S01]  /*2390*/  UMOV UR5, URZ ;  /* 0x0000003f00057c82 */ /* 0x000fe20008000000 */
[----:B------:R-:W-:Y:S01]  /*23a0*/  WARPGROUP.ARRIVE ;  /* 0x00000000000079c5 */ /* 0x000fe20000000000 */
[----:B------:R-:W-:Y:S01]  /*23b0*/  UMOV UR6, URZ ;  /* 0x0000003f00067c82 */ /* 0x000fe20008000000 */
[----:B------:R-:W-:Y:S01]  /*23c0*/  UIADD3 UR12, UR12, 0x1, URZ ;  /* 0x000000010c0c7890 */ /* 0x000fe2000fffe03f */
[----:B------:R-:W-:Y:S01]  /*23d0*/  SEL R56, R56, RZ, !P1 ;  /* 0x000000ff38387207 */ /* 0x000fe20004800000 */
[----:B------:R-:W-:Y:S01]  /*23e0*/  UIADD3 UR4, UR4, 0x1, URZ ;  /* 0x0000000104047890 */ /* 0x000fe2000fffe03f */
[----:B------:R-:W-:Y:S01]  /*23f0*/  ISETP.NE.U32.AND P3, PT, R55, RZ, PT ;  /* 0x000000ff3700720c */ /* 0x000fe20003f65070 */
[----:B------:R-:W-:Y:S01]  /*2400*/  HGMMA.64x16x8.F32.TF32 R24, gdesc[UR8], R24 ;  /* 0x04200000081879f0 */ /* 0x000fe20008702818 */
[----:B------:R-:W-:Y:S01]  /*2410*/  UIADD3 UR8, UP0, UR8, 0x2, URZ ;  /* 0x0000000208087890 */ /* 0x000fe2000ff1e03f */
[----:B------:R-:W-:Y:S01]  /*2420*/  ISETP.NE.U32.AND P0, PT, R54, RZ, PT ;  /* 0x000000ff3600720c */ /* 0x000fe20003f05070 */
[----:B------:R-:W-:Y:S01]  /*2430*/  UIADD3 UR10, UP1, UR10, 0x2, URZ ;  /* 0x000000020a0a7890 */ /* 0x000fe2000ff3e03f */
[----:B------:R-:W-:Y:S01]  /*2440*/  SEL R55, RZ, 0x4, P2 ;  /* 0x00000004ff377807 */ /* 0x000fe20001000000 */
[----:B------:R-:W-:Y:S01]  /*2450*/  UIADD3.X UR9, UR5, 0x40000040, URZ, UP0, !UPT ;  /* 0x4000004005097890 */ /* 0x000fe200087fe43f */
[-C--:B------:R-:W-:Y:S01]  /*2460*/  ISETP.GE.AND P5, PT, R23, R82.reuse, PT ;  /* 0x000000521700720c */ /* 0x080fe20003fa6270 */
[----:B------:R-:W-:Y:S01]  /*2470*/  UIADD3.X UR11, UR6, 0x40000040, URZ, UP1, !UPT ;  /* 0x40000040060b7890 */ /* 0x000fe20008ffe43f */
[-C--:B------:R-:W-:Y:S01]  /*2480*/  IADD3 R54, P2, R38, R77.reuse, RZ ;  /* 0x0000004d26367210 */ /* 0x080fe20007f5e0ff */
[----:B------:R-:W-:Y:S01]  /*2490*/  UIADD3.64 UR20, UR8, 0x2, URZ ;  /* 0x0000000208147897 */ /* 0x000fe2000fffe03f */
[----:B------:R-:W-:Y:S01]  /*24a0*/  ISETP.NE.U32.AND P4, PT, R56, RZ, PT ;  /* 0x000000ff3800720c */ /* 0x000fe20003f85070 */
[----:B------:R-:W-:Y:S01]  /*24b0*/  UIADD3.64 UR22, UR10, 0x2, URZ ;  /* 0x000000020a167897 */ /* 0x000fe2000fffe03f */
[----:B------:R-:W-:Y:S01]  /*24c0*/  SEL R57, R55, RZ, !P1 ;  /* 0x000000ff37397207 */ /* 0x000fe20004800000 */
[----:B------:R-:W-:Y:S01]  /*24d0*/  UISETP.GT.AND UP0, UPT, UR12, 0x2, UPT ;  /* 0x000000020c00788c */ /* 0x000fe2000bf04270 */
[----:B------:R-:W-:Y:S01]  /*24e0*/  IADD3 R56, P6, R46, R77, RZ ;  /* 0x0000004d2e387210 */ /* 0x000fe20007fde0ff */
[C---:B------:R-:W-:Y:S01]  /*24f0*/  IMAD.X R55, R80.reuse, 0x1, R21, P2 ;  /* 0x0000000150377824 */ /* 0x040fe200010e0615 */
[----:B------:R-:W-:Y:S01]  /*2500*/  SEL R58, RZ, 0x4, P5 ;  /* 0x00000004ff3a7807 */ /* 0x000fe20002800000 */
[----:B------:R-:W-:Y:S01]  /*2510*/  USEL UR12, UR12, URZ, !UP0 ;  /* 0x0000003f0c0c7287 */ /* 0x000fe2000c000000 */
[----:B------:R-:W-:Y:S01]  /*2520*/  ISETP.NE.U32.AND P2, PT, R57, RZ, PT ;  /* 0x000000ff3900720c */ /* 0x000fe20003f45070 */
[----:B------:R-:W-:Y:S01]  /*2530*/  IMAD.X R57, R80, 0x1, R45, P6 ;  /* 0x0000000150397824 */ /* 0x000fe200030e062d */
[----:B------:R-:W-:Y:S01]  /*2540*/  ISETP.GE.AND P5, PT, R33, R82, PT ;  /* 0x000000522100720c */ /* 0x000fe20003fa6270 */
[----:B------:R-:W-:Y:S01]  /*2550*/  ULEA UR5, UR12, UR7, 0xe ;  /* 0x000000070c057291 */ /* 0x000fe2000f8e703f */
[----:B------:R-:W-:-:S02]  /*2560*/  SEL R58, R58, RZ, !P1 ;  /* 0x000000ff3a3a7207 */ /* 0x000fc40004800000 */
[----:B------:R-:W-:Y:S02]  /*2570*/  SEL R59, RZ, 0x4, P5 ;  /* 0x00000004ff3b7807 */ /* 0x000fe40002800000 */
[----:B------:R-:W-:Y:S01]  /*2580*/  ISETP.GE.AND P6, PT, R35, R82, PT ;  /* 0x000000522300720c */ /* 0x000fe20003fc6270 */
[----:B------:R-:W-:Y:S01]  /*2590*/  VIADD R63, R8, UR5 ;  /* 0x00000005083f7c36 */ /* 0x000fe20008000000 */
[----:B------:R-:W-:Y:S01]  /*25a0*/  SEL R61, R59, RZ, !P1 ;  /* 0x000000ff3b3d7207 */ /* 0x000fe20004800000 */
[----:B------:R-:W-:Y:S01]  /*25b0*/  VIADD R67, R90, UR5 ;  /* 0x000000055a437c36 */ /* 0x000fe20008000000 */
[----:B------:R-:W-:Y:S01]  /*25c0*/  IADD3 R60, P5, R48, R77, RZ ;  /* 0x0000004d303c7210 */ /* 0x000fe20007fbe0ff */
[----:B------:R-:W-:Y:S02]  /*25d0*/  VIADD R87, R91, UR5 ;  /* 0x000000055b577c36 */ /* 0x000fe40008000000 */
[----:B------:R-:W-:Y:S01]  /*25e0*/  VIADD R95, R4, UR5 ;  /* 0x00000005045f7c36 */ /* 0x000fe20008000000 */
[----:B------:R-:W-:Y:S04]  /*25f0*/  HGMMA.64x16x8.F32.TF32 R24, gdesc[UR8], R24 ;  /* 0x04200000081879f0 */ /* 0x000fe80008702818 */
[----:B------:R-:W-:Y:S01]  /*2600*/  HGMMA.64x16x8.F32.TF32 R24, gdesc[UR20], R24 ;  /* 0x04200000141879f0 */ /* 0x000fe20008702818 */
[----:B------:R-:W-:-:S02]  /*2610*/  UIADD3.64 UR20, UR8, 0x4, URZ ;  /* 0x0000000408147897 */ /* 0x000fc4000fffe03f */
[----:B------:R-:W-:-:S09]  /*2620*/  UIADD3.64 UR22, UR10, 0x4, URZ ;  /* 0x000000040a167897 */ /* 0x000fd2000fffe03f */
[----:B------:R-:W-:Y:S01]  /*2630*/  HGMMA.64x16x8.F32.TF32 R24, gdesc[UR20], R24 ;  /* 0x04200000141879f0 */ /* 0x000fe20008702818 */
[----:B------:R-:W-:Y:S02]  /*2640*/  UIADD3.64 UR20, UR8, 0x1fe, URZ ;  /* 0x000001fe08147897 */ /* 0x000fe4000fffe03f */
[----:B------:R-:W-:-:S09]  /*2650*/  UIADD3.64 UR22, UR10, 0x1fe, URZ ;  /* 0x000001fe0a167897 */ /* 0x000fd2000fffe03f */
[----:B------:R-:W-:Y:S01]  /*2660*/  HGMMA.64x16x8.F32.TF32 R24, gdesc[UR20], R24 ;  /* 0x04200000141879f0 */ /* 0x000fe20008702818 */
[----:B------:R-:W-:Y:S02]  /*2670*/  UIADD3.64 UR20, UR8, 0x200, URZ ;  /* 0x0000020008147897 */ /* 0x000fe4000fffe03f */
[----:B------:R-:W-:-:S09]  /*2680*/  UIADD3.64 UR22, UR10, 0x200, URZ ;  /* 0x000002000a167897 */ /* 0x000fd2000fffe03f */
[----:B------:R-:W-:Y:S01]  /*2690*/  HGMMA.64x16x8.F32.TF32 R24, gdesc[UR20], R24 ;  /* 0x04200000141879f0 */ /* 0x000fe20008702818 */
[----:B------:R-:W-:Y:S02]  /*26a0*/  UIADD3.64 UR20, UR8, 0x202, URZ ;  /* 0x0000020208147897 */ /* 0x000fe4000fffe03f */
[----:B------:R-:W-:Y:S02]  /*26b0*/  UIADD3.64 UR22, UR10, 0x202, URZ ;  /* 0x000002020a167897 */ /* 0x000fe4000fffe03f */
[----:B------:R-:W-:Y:S02]  /*26c0*/  UIADD3.64 UR8, UR8, 0x204, URZ ;  /* 0x0000020408087897 */ /* 0x000fe4000fffe03f */
[----:B------:R-:W-:-:S05]  /*26d0*/  UIADD3.64 UR10, UR10, 0x204, URZ ;  /* 0x000002040a0a7897 */ /* 0x000fca000fffe03f */
[----:B------:R-:W-:Y:S04]  /*26e0*/  HGMMA.64x16x8.F32.TF32 R24, gdesc[UR20], R24 ;  /* 0x04200000141879f0 */ /* 0x000fe80008702818 */
[----:B------:R-:W-:Y:S03]  /*26f0*/  HGMMA.64x16x8.F32.TF32 R24, gdesc[UR8], R24, gsb0 ;  /* 0x04200000081879f0 */ /* 0x000fe60008002818 */
[----:B------:R-:W-:Y:S02]  /*2700*/  WARPGROUP.DEPBAR.LE gsb0, 0x1 ;  /* 0x00008000000079c5 */ /* 0x000fe40000010100 */
[----:B------:R-:W-:Y:S06]  /*2710*/  BAR.SYNC.DEFER_BLOCKING 0x0 ;  /* 0x0000000000007b1d */ /* 0x000fec0000010000 */
[----:B------:R-:W-:Y:S01]  /*2720*/  @!PT LDS RZ, [RZ] ;  /* 0x00000000fffff984 */ /* 0x000fe20000000800 */
[----:B------:R-:W-:Y:S01]  /*2730*/  @!PT LDS RZ, [RZ] ;  /* 0x00000000fffff984 */ /* 0x000fe20000000800 */
[----:B------:R-:W-:Y:S01]  /*2740*/  @!PT LDS RZ, [RZ] ;  /* 0x00000000fffff984 */ /* 0x000fe20000000800 */
[----:B------:R1:W-:Y:S01]  /*2750*/  LDGSTS.E [R63], desc[UR14][R54.64], P0 ;  /* 0x00000000363f7fae */ /* 0x0003e2000812184e */
[----:B------:R-:W-:-:S03]  /*2760*/  ISETP.NE.U32.AND P0, PT, R58, RZ, PT ;  /* 0x000000ff3a00720c */ /* 0x000fc60003f05070 */
[----:B------:R2:W-:Y:S01]  /*2770*/  LDGSTS.E [R63+0x2000], desc[UR14][R56.64], P3 ;  /* 0x02000000383f7fae */ /* 0x0005e2000992184e */
[----:B------:R-:W-:-:S05]  /*2780*/  IADD3 R58, P3, R40, R77, RZ ;  /* 0x0000004d283a7210 */ /* 0x000fca0007f7e0ff */
[C---:B------:R-:W-:Y:S01]  /*2790*/  IMAD.X R59, R80.reuse, 0x1, R39, P3 ;  /* 0x00000001503b7824 */ /* 0x040fe200018e0627 */
[----:B------:R-:W-:Y:S01]  /*27a0*/  ISETP.NE.U32.AND P3, PT, R61, RZ, PT ;  /* 0x000000ff3d00720c */ /* 0x000fe20003f65070 */
[----:B------:R-:W-:Y:S01]  /*27b0*/  IMAD.X R61, R80, 0x1, R47, P5 ;  /* 0x00000001503d7824 */ /* 0x000fe200028e062f */
[----:B-1----:R-:W-:Y:S02]  /*27c0*/  SEL R54, RZ, 0x4, P6 ;  /* 0x00000004ff367807 */ /* 0x002fe40003000000 */
[-C--:B------:R-:W-:Y:S01]  /*27d0*/  ISETP.GE.AND P5, PT, R11, R82.reuse, PT ;  /* 0x000000520b00720c */ /* 0x080fe20003fa6270 */
[----:B------:R-:W-:Y:S01]  /*27e0*/  LDGSTS.E [R67], desc[UR14][R58.64], P4 ;  /* 0x000000003a437fae */ /* 0x000fe2000a12184e */
[----:B------:R-:W-:Y:S02]  /*27f0*/  SEL R54, R54, RZ, !P1 ;  /* 0x000000ff36367207 */ /* 0x000fe40004800000 */
[----:B------:R-:W-:Y:S01]  /*2800*/  ISETP.GE.AND P6, PT, R37, R82, PT ;  /* 0x000000522500720c */ /* 0x000fe20003fc6270 */
[----:B------:R1:W-:Y:S01]  /*2810*/  LDGSTS.E [R67+0x2000], desc[UR14][R60.64], P2 ;  /* 0x020000003c437fae */ /* 0x0003e2000912184e */
[----:B------:R-:W-:Y:S01]  /*2820*/  ISETP.NE.U32.AND P4, PT, R54, RZ, PT ;  /* 0x000000ff3600720c */ /* 0x000fe20003f85070 */
[----:B------:R-:W-:Y:S01]  /*2830*/  VIADD R82, R82, 0xffffffc0 ;  /* 0xffffffc052527836 */ /* 0x000fe20000000000 */
[----:B------:R-:W-:-:S02]  /*2840*/  SEL R54, RZ, 0x4, P5 ;  /* 0x00000004ff367807 */ /* 0x000fc40002800000 */
[-C--:B------:R-:W-:Y:S02]  /*2850*/  IADD3 R62, P5, R42, R77.reuse, RZ ;  /* 0x0000004d2a3e7210 */ /* 0x080fe40007fbe0ff */
[----:B------:R-:W-:Y:S02]  /*2860*/  SEL R55, RZ, 0x4, P6 ;  /* 0x00000004ff377807 */ /* 0x000fe40003000000 */
[----:B------:R-:W-:Y:S01]  /*2870*/  SEL R54, R54, RZ, !P1 ;  /* 0x000000ff36367207 */ /* 0x000fe20004800000 */
[----:B--2---:R-:W-:Y:S01]  /*2880*/  IMAD.X R63, R80, 0x1, R41, P5 ;  /* 0x00000001503f7824 */ /* 0x004fe200028e0629 */
[----:B------:R-:W-:Y:S01]  /*2890*/  SEL R55, R55, RZ, !P1 ;  /* 0x000000ff37377207 */ /* 0x000fe20004800000 */
[----:B-1----:R-:W-:Y:S01]  /*28a0*/  VIADD R67, R92, UR5 ;  /* 0x000000055c437c36 */ /* 0x002fe20008000000 */
[-C--:B------:R-:W-:Y:S02]  /*28b0*/  IADD3 R64, P1, R50, R77.reuse, RZ ;  /* 0x0000004d32407210 */ /* 0x080fe40007f3e0ff */
[----:B------:R1:W-:Y:S01]  /*28c0*/  LDGSTS.E [R87], desc[UR14][R62.64], P0 ;  /* 0x000000003e577fae */ /* 0x0003e2000812184e */
[----:B------:R-:W-:-:S02]  /*28d0*/  IADD3 R56, P0, R89, R77, RZ ;  /* 0x0000004d59387210 */ /* 0x000fc40007f1e0ff */
[----:B------:R-:W-:Y:S01]  /*28e0*/  IMAD.X R65, R80, 0x1, R49, P1 ;  /* 0x0000000150417824 */ /* 0x000fe200008e0631 */
[----:B------:R-:W-:Y:S02]  /*28f0*/  ISETP.NE.U32.AND P2, PT, R55, RZ, PT ;  /* 0x000000ff3700720c */ /* 0x000fe40003f45070 */
[----:B------:R-:W-:Y:S01]  /*2900*/  ISETP.NE.U32.AND P5, PT, R54, RZ, PT ;  /* 0x000000ff3600720c */ /* 0x000fe20003fa5070 */
[----:B------:R-:W-:Y:S01]  /*2910*/  IMAD.X R57, R80, 0x1, R88, P0 ;  /* 0x0000000150397824 */ /* 0x000fe200000e0658 */
[----:B------:R-:W-:Y:S01]  /*2920*/  IADD3 R58, P1, R34, R73, RZ ;  /* 0x00000049223a7210 */ /* 0x000fe20007f3e0ff */
[----:B------:R2:W-:Y:S01]  /*2930*/  LDGSTS.E [R87+0x2000], desc[UR14][R64.64], P3 ;  /* 0x0200000040577fae */ /* 0x0005e2000992184e */
[----:B------:R-:W-:Y:S02]  /*2940*/  IADD3 R54, P6, R44, R77, RZ ;  /* 0x0000004d2c367210 */ /* 0x000fe40007fde0ff */
[----:B------:R-:W-:Y:S01]  /*2950*/  IADD3 R60, P0, R34, R75, RZ ;  /* 0x0000004b223c7210 */ /* 0x000fe20007f1e0ff */
[----:B------:R-:W-:Y:S01]  /*2960*/  IMAD.X R59, R78, 0x1, R19, P1 ;  /* 0x000000014e3b7824 */ /* 0x000fe200008e0613 */
[----:B-1----:R-:W-:Y:S01]  /*2970*/  IADD3 R62, P1, R34, R71, RZ ;  /* 0x00000047223e7210 */ /* 0x002fe20007f3e0ff */
[----:B------:R-:W-:Y:S01]  /*2980*/  IMAD.X R55, R80, 0x1, R43, P6 ;  /* 0x0000000150377824 */ /* 0x000fe200030e062b */
[----:B------:R-:W-:Y:S01]  /*2990*/  IADD3 R71, P3, R71, R84, RZ ;  /* 0x0000005447477210 */ /* 0x000fe20007f7e0ff */
[----:B------:R-:W-:-:S02]  /*29a0*/  IMAD.X R61, R76, 0x1, R19, P0 ;  /* 0x000000014c3d7824 */ /* 0x000fc400000e0613 */
[----:B------:R-:W-:Y:S01]  /*29b0*/  IMAD.X R63, R74, 0x1, R19, P1 ;  /* 0x000000014a3f7824 */ /* 0x000fe200008e0613 */
[----:B------:R1:W-:Y:S01]  /*29c0*/  LDGSTS.E [R67], desc[UR14][R54.64], P4 ;  /* 0x0000000036437fae */ /* 0x0003e2000a12184e */
[----:B--2---:R-:W-:Y:S01]  /*29d0*/  IADD3 R64, P0, R34, R69, RZ ;  /* 0x0000004522407210 */ /* 0x004fe20007f1e0ff */
[----:B------:R-:W-:Y:S01]  /*29e0*/  IMAD.X R74, R74, 0x1, R79, P3 ;  /* 0x000000014a4a7824 */ /* 0x000fe200018e064f */
[----:B------:R-:W-:Y:S01]  /*29f0*/  IADD3 R75, P4, R75, R84, RZ ;  /* 0x000000544b4b7210 */ /* 0x000fe20007f9e0ff */
[----:B------:R2:W-:Y:S02]  /*2a00*/  LDGSTS.E [R67+0x2000], desc[UR14][R56.64], P2 ;  /* 0x0200000038437fae */ /* 0x0005e4000912184e */
[----:B------:R-:W-:Y:S02]  /*2a10*/  IMAD.X R65, R72, 0x1, R19, P0 ;  /* 0x0000000148417824 */ /* 0x000fe400000e0613 */
[----:B------:R-:W0:Y:S01]  /*2a20*/  LDGDEPBAR ;  /* 0x00000000000079af */ /* 0x000e220000000000 */
[----:B------:R-:W-:Y:S01]  /*2a30*/  IMAD.X R76, R76, 0x1, R79, P4 ;  /* 0x000000014c4c7824 */ /* 0x000fe200020e064f */
[----:B-1----:R-:W-:-:S02]  /*2a40*/  IADD3 R54, P1, R34, R51, RZ ;  /* 0x0000003322367210 */ /* 0x002fc40007f3e0ff */
[----:B------:R1:W-:Y:S01]  /*2a50*/  LDGSTS.E [R95+0xc000], desc[UR14][R58.64], P5 ;  /* 0x0c0000003a5f7fae */ /* 0x0003e2000a92184e */
[----:B--2---:R-:W-:Y:S02]  /*2a60*/  IADD3 R56, P0, R34, R17, RZ ;  /* 0x0000001122387210 */ /* 0x004fe40007f1e0ff */
[--C-:B------:R-:W-:Y:S01]  /*2a70*/  IMAD.X R55, R68, 0x1, R19.reuse, P1 ;  /* 0x0000000144377824 */ /* 0x100fe200008e0613 */
[----:B------:R-:W-:Y:S01]  /*2a80*/  IADD3 R66, P1, R34, R15, RZ ;  /* 0x0000000f22427210 */ /* 0x000fe20007f3e0ff */
[----:B------:R2:W-:Y:S01]  /*2a90*/  LDGSTS.E [R95+0xc400], desc[UR14][R60.64], P5 ;  /* 0x0c4000003c5f7fae */ /* 0x0005e2000a92184e */
[-C--:B------:R-:W-:Y:S01]  /*2aa0*/  IADD3 R15, P6, R15, R84.reuse, RZ ;  /* 0x000000540f0f7210 */ /* 0x080fe20007fde0ff */
[--C-:B------:R-:W-:Y:S01]  /*2ab0*/  IMAD.X R57, R0, 0x1, R19.reuse, P0 ;  /* 0x0000000100397824 */ /* 0x100fe200000e0613 */
[-C--:B------:R-:W-:Y:S01]  /*2ac0*/  IADD3 R17, P0, R17, R84.reuse, RZ ;  /* 0x0000005411117210 */ /* 0x080fe20007f1e0ff */
[----:B------:R-:W-:Y:S01]  /*2ad0*/  IMAD.X R67, R70, 0x1, R19, P1 ;  /* 0x0000000146437824 */ /* 0x000fe200008e0613 */
[----:B------:R2:W-:Y:S01]  /*2ae0*/  LDGSTS.E [R95+0xc800], desc[UR14][R62.64], P5 ;  /* 0x0c8000003e5f7fae */ /* 0x0005e2000a92184e */
[----:B-1----:R-:W-:Y:S01]  /*2af0*/  IADD3 R58, P2, R34, R83, RZ ;  /* 0x00000053223a7210 */ /* 0x002fe20007f5e0ff */
[--C-:B------:R-:W-:Y:S01]  /*2b00*/  IMAD.X R70, R70, 0x1, R79.reuse, P6 ;  /* 0x0000000146467824 */ /* 0x100fe200030e064f */
[-C--:B------:R-:W-:Y:S01]  /*2b10*/  IADD3 R51, P1, R51, R84.reuse, RZ ;  /* 0x0000005433337210 */ /* 0x080fe20007f3e0ff */
[----:B------:R2:W-:Y:S01]  /*2b20*/  LDGSTS.E [R95+0xcc00], desc[UR14][R64.64], P5 ;  /* 0x0cc00000405f7fae */ /* 0x0005e2000a92184e */
[----:B------:R-:W-:Y:S01]  /*2b30*/  IMAD.X R0, R0, 0x1, R79, P0 ;  /* 0x0000000100007824 */ /* 0x000fe200000e064f */
[----:B------:R-:W-:Y:S01]  /*2b40*/  ISETP.NE.U32.AND P0, PT, R81, UR4, PT ;  /* 0x0000000451007c0c */ /* 0x000fe2000bf05070 */
[----:B------:R-:W-:Y:S01]  /*2b50*/  IMAD.X R59, R36, 0x1, R19, P2 ;  /* 0x00000001243b7824 */ /* 0x000fe200010e0613 */
[----:B------:R2:W-:Y:S01]  /*2b60*/  LDGSTS.E [R95+0xd000], desc[UR14][R54.64], P5 ;  /* 0x0d000000365f7fae */ /* 0x0005e2000a92184e */
[----:B------:R-:W-:Y:S01]  /*2b70*/  IADD3 R69, P2, R69, R84, RZ ;  /* 0x0000005445457210 */ /* 0x000fe20007f5e0ff */
[--C-:B------:R-:W-:Y:S01]  /*2b80*/  IMAD.X R68, R68, 0x1, R79.reuse, P1 ;  /* 0x0000000144447824 */ /* 0x100fe200008e064f */
[----:B------:R-:W-:Y:S01]  /*2b90*/  LEA R77, P6, R93, R77, 0x2 ;  /* 0x0000004d5d4d7211 */ /* 0x000fe200078c10ff */
[----:B------:R2:W-:Y:S02]  /*2ba0*/  LDGSTS.E [R95+0xd400], desc[UR14][R56.64], P5 ;  /* 0x0d400000385f7fae */ /* 0x0005e4000a92184e */
[----:B------:R-:W-:-:S02]  /*2bb0*/  IMAD.X R72, R72, 0x1, R79, P2 ;  /* 0x0000000148487824 */ /* 0x000fc400010e064f */
[----:B------:R2:W-:Y:S01]  /*2bc0*/  LDGSTS.E [R95+0xd800], desc[UR14][R66.64], P5 ;  /* 0x0d800000425f7fae */ /* 0x0005e2000a92184e */
[----:B------:R-:W-:-:S03]  /*2bd0*/  IMAD.X R80, R80, 0x1, R85, P6 ;  /* 0x0000000150507824 */ /* 0x000fc600030e0655 */
[----:B------:R2:W-:Y:S01]  /*2be0*/  LDGSTS.E [R95+0xdc00], desc[UR14][R58.64], P5 ;  /* 0x0dc000003a5f7fae */ /* 0x0005e2000a92184e */
[----:B------:R-:W-:-:S03]  /*2bf0*/  IADD3 R83, P5, R83, R84, RZ ;  /* 0x0000005453537210 */ /* 0x000fc60007fbe0ff */
[----:B------:R-:W0:Y:S02]  /*2c00*/  LDGDEPBAR ;  /* 0x00000000000079af */ /* 0x000e240000000000 */
[----:B------:R-:W-:Y:S01]  /*2c10*/  IMAD.X R36, R36, 0x1, R79, P5 ;  /* 0x0000000124247824 */ /* 0x000fe200028e064f */
[----:B------:R-:W-:-:S05]  /*2c20*/  IADD3 R73, P5, R73, R84, RZ ;  /* 0x0000005449497210 */ /* 0x000fca0007fbe0ff */
[----:B------:R-:W-:Y:S01]  /*2c30*/  IMAD.X R78, R78, 0x1, R79, P5 ;  /* 0x000000014e4e7824 */ /* 0x000fe200028e064f */
[----:B--2---:R-:W-:Y:S07]  /*2c40*/  @P0 BRA `(.L_x_1) ;  /* 0xfffffff4006c0947 */ /* 0x004fee000383ffff */
.L_x_0:
[----:B------:R-:W-:Y:S02]  /*2c50*/  WARPGROUP.DEPBAR.LE gsb0, 0x0 ;  /* 0x00008000000079c5 */ /* 0x000fe40000010000 */
[----:B------:R-:W-:-:S04]  /*2c60*/  DEPBAR.LE SB0, 0x0 ;  /* 0x000080000000791a */ /* 0x000fc80000000000 */
[----:B------:R-:W-:Y:S01]  /*2c70*/  IMAD.MOV.U32 R35, RZ, RZ, R28 ;  /* 0x000000ffff237224 */ /* 0x000fe200078e001c */
[----:B------:R-:W-:Y:S01]  /*2c80*/  LOP3.LUT R4, R2, 0x40, RZ, 0x3c, !PT ;  /* 0x0000004002047812 */ /* 0x000fe200078e3cff */
[----:B------:R-:W-:Y:S01]  /*2c90*/  IMAD.MOV.U32 R34, RZ, RZ, R24 ;  /* 0x000000ffff227224 */ /* 0x000fe200078e0018 */
[----:B------:R-:W-:Y:S01]  /*2ca0*/  BAR.SYNC.DEFER_BLOCKING 0x0 ;  /* 0x0000000000007b1d */ /* 0x000fe20000010000 */
[----:B------:R-:W-:Y:S01]  /*2cb0*/  IMAD.MOV.U32 R28, RZ, RZ, R25 ;  /* 0x000000ffff1c7224 */ /* 0x000fe200078e0019 */
[C---:B------:R-:W-:Y:S01]  /*2cc0*/  ISETP.GE.AND P0, PT, R9.reuse, R52, PT ;  /* 0x000000340900720c */ /* 0x040fe20003f06270 */
[----:B------:R-:W-:Y:S02]  /*2cd0*/  IMAD.MOV.U32 R37, RZ, RZ, R30 ;  /* 0x000000ffff257224 */ /* 0x000fe400078e001e */
[----:B------:R-:W-:Y:S01]  /*2ce0*/  IMAD.MOV.U32 R36, RZ, RZ, R26 ;  /* 0x000000ffff247224 */ /* 0x000fe200078e001a */
[----:B------:R-:W-:Y:S01]  /*2cf0*/  ULDC UR4, c[0x0][0x244] ;  /* 0x0000910000047ab9 */ /* 0x000fe20000000800 */
[----:B------:R-:W-:Y:S01]  /*2d00*/  IMAD.MOV.U32 R30, RZ, RZ, R27 ;  /* 0x000000ffff1e7224 */ /* 0x000fe200078e001b */
[----:B------:R-:W-:Y:S01]  /*2d10*/  ULDC UR6, c[0x0][0x248] ;  /* 0x0000920000067ab9 */ /* 0x000fe20000000800 */
[----:B------:R-:W-:Y:S01]  /*2d20*/  IMAD R0, R9, UR4, RZ ;  /* 0x0000000409007c24 */ /* 0x000fe2000f8e02ff */
[----:B------:R-:W-:Y:S01]  /*2d30*/  ULDC.64 UR4, c[0x0][0x220] ;  /* 0x0000880000047ab9 */ /* 0x000fe20000000a00 */
[CC--:B------:R-:W-:Y:S01]  /*2d40*/  ISETP.LT.AND P4, PT, R22.reuse, R53.reuse, !P0 ;  /* 0x000000351600720c */ /* 0x0c0fe20004781270 */
[----:B------:R-:W-:Y:S01]  /*2d50*/  IMAD R22, R22, UR6, RZ ;  /* 0x0000000616167c24 */ /* 0x000fe2000f8e02ff */
[CC--:B------:R-:W-:Y:S01]  /*2d60*/  ISETP.LT.AND P1, PT, R32.reuse, R53.reuse, !P0 ;  /* 0x000000352000720c */ /* 0x0c0fe20004721270 */
[----:B------:R-:W-:Y:S01]  /*2d70*/  IMAD R3, R32, UR6, RZ ;  /* 0x0000000620037c24 */ /* 0x000fe2000f8e02ff */
[----:B------:R-:W-:Y:S01]  /*2d80*/  LEA R15, P2, R0, UR4, 0x2 ;  /* 0x00000004000f7c11 */ /* 0x000fe2000f8410ff */
[----:B------:R-:W-:Y:S01]  /*2d90*/  IMAD R9, R14, UR6, RZ ;  /* 0x000000060e097c24 */ /* 0x000fe2000f8e02ff */
[C---:B------:R-:W-:Y:S01]  /*2da0*/  ISETP.LT.AND P5, PT, R20.reuse, R53, !P0 ;  /* 0x000000351400720c */ /* 0x040fe200047a1270 */
[----:B------:R-:W-:Y:S01]  /*2db0*/  IMAD R20, R20, UR6, RZ ;  /* 0x0000000614147c24 */ /* 0x000fe2000f8e02ff */
[----:B------:R-:W-:Y:S01]  /*2dc0*/  LEA.HI.X.SX32 R19, R0, UR5, 0x2, P2 ;  /* 0x0000000500137c11 */ /* 0x000fe200090f16ff */
[----:B------:R-:W-:-:S02]  /*2dd0*/  IMAD R0, R16, UR6, RZ ;  /* 0x0000000610007c24 */ /* 0x000fc4000f8e02ff */
[----:B------:R-:W-:Y:S01]  /*2de0*/  IMAD R11, R12, UR6, RZ ;  /* 0x000000060c0b7c24 */ /* 0x000fe2000f8e02ff */
[----:B------:R-:W-:Y:S01]  /*2df0*/  STS.64 [R2+UR7], R34 ;  /* 0x0000002202007988 */ /* 0x000fe20008000a07 */
[----:B------:R-:W-:-:S03]  /*2e00*/  IMAD R13, R10, UR6, RZ ;  /* 0x000000060a0d7c24 */ /* 0x000fc6000f8e02ff */
[----:B------:R1:W-:Y:S04]  /*2e10*/  STS.64 [R2+UR7+0x200], R28 ;  /* 0x0002001c02007988 */ /* 0x0003e80008000a07 */
[----:B------:R-:W-:Y:S04]  /*2e20*/  STS.64 [R4+UR7+0x2000], R36 ;  /* 0x0020002404007988 */ /* 0x000fe80008000a07 */
[----:B------:R2:W-:Y:S01]  /*2e30*/  STS.64 [R4+UR7+0x2200], R30 ;  /* 0x0022001e04007988 */ /* 0x0005e20008000a07 */
[----:B------:R-:W-:Y:S01]  /*2e40*/  BAR.SYNC.DEFER_BLOCKING 0x0 ;  /* 0x0000000000007b1d */ /* 0x000fe20000010000 */
[----:B-1----:R-:W-:-:S04]  /*2e50*/  LEA R2, P2, R3, R15, 0x2 ;  /* 0x0000000f03027211 */ /* 0x002fc800078410ff */
[----:B------:R-:W-:Y:S02]  /*2e60*/  LEA.HI.X.SX32 R3, R3, R19, 0x2, P2 ;  /* 0x0000001303037211 */ /* 0x000fe400010f16ff */
[----:B--2---:R-:W-:-:S04]  /*2e70*/  LEA R4, P3, R22, R15, 0x2 ;  /* 0x0000000f16047211 */ /* 0x004fc800078610ff */
[----:B------:R-:W-:Y:S02]  /*2e80*/  LEA.HI.X.SX32 R5, R22, R19, 0x2, P3 ;  /* 0x0000001316057211 */ /* 0x000fe400018f16ff */
[----:B------:R-:W-:Y:S01]  /*2e90*/  ISETP.LT.AND P3, PT, R16, R53, !P0 ;  /* 0x000000351000720c */ /* 0x000fe20004761270 */
[----:B------:R-:W1:Y:S04]  /*2ea0*/  LDS.64 R24, [R6+UR7] ;  /* 0x0000000706187984 */ /* 0x000e680008000a00 */
[----:B------:R-:W2:Y:S04]  /*2eb0*/  LDS.64 R26, [R6+UR7+0x400] ;  /* 0x00040007061a7984 */ /* 0x000ea80008000a00 */
[----:B------:R-:W4:Y:S04]  /*2ec0*/  LDS.64 R28, [R6+UR7+0x800] ;  /* 0x00080007061c7984 */ /* 0x000f280008000a00 */
[----:B------:R5:W3:Y:S04]  /*2ed0*/  LDS.64 R22, [R6+UR7+0xc00] ;  /* 0x000c000706167984 */ /* 0x000ae80008000a00 */
[----:B-1----:R1:W-:Y:S01]  /*2ee0*/  @P1 STG.E desc[UR14][R2.64], R24 ;  /* 0x0000001802001986 */ /* 0x0023e2000c10190e */
[----:B-----5:R-:W-:-:S03]  /*2ef0*/  LEA R6, P1, R20, R15, 0x2 ;  /* 0x0000000f14067211 */ /* 0x020fc600078210ff */
[----:B------:R5:W-:Y:S01]  /*2f00*/  @P4 STG.E desc[UR14][R4.64], R25 ;  /* 0x0000001904004986 */ /* 0x000be2000c10190e */
[C---:B------:R-:W-:Y:S01]  /*2f10*/  ISETP.LT.AND P4, PT, R18.reuse, R53, !P0 ;  /* 0x000000351200720c */ /* 0x040fe20004781270 */
[----:B------:R-:W-:Y:S01]  /*2f20*/  IMAD R18, R18, UR6, RZ ;  /* 0x0000000612127c24 */ /* 0x000fe2000f8e02ff */
[----:B------:R-:W-:Y:S02]  /*2f30*/  LEA.HI.X.SX32 R7, R20, R19, 0x2, P1 ;  /* 0x0000001314077211 */ /* 0x000fe400008f16ff */
[CC--:B------:R-:W-:Y:S02]  /*2f40*/  LEA R8, P1, R9.reuse, R15.reuse, 0x2 ;  /* 0x0000000f09087211 */ /* 0x0c0fe400078210ff */
[----:B-1----:R-:W-:Y:S01]  /*2f50*/  LEA R2, P6, R18, R15, 0x2 ;  /* 0x0000000f12027211 */ /* 0x002fe200078c10ff */
[----:B--2---:R1:W-:Y:S01]  /*2f60*/  @P5 STG.E desc[UR14][R6.64], R26 ;  /* 0x0000001a06005986 */ /* 0x0043e2000c10190e */
[----:B------:R-:W-:Y:S02]  /*2f70*/  LEA.HI.X.SX32 R9, R9, R19, 0x2, P1 ;  /* 0x0000001309097211 */ /* 0x000fe400008f16ff */
[----:B-----5:R-:W-:-:S02]  /*2f80*/  LEA R4, P2, R0, R15, 0x2 ;  /* 0x0000000f00047211 */ /* 0x020fc400078410ff */
[----:B------:R-:W-:Y:S02]  /*2f90*/  ISETP.LT.AND P1, PT, R12, R53, !P0 ;  /* 0x000000350c00720c */ /* 0x000fe40004721270 */
[----:B------:R-:W-:Y:S02]  /*2fa0*/  LEA.HI.X.SX32 R5, R0, R19, 0x2, P2 ;  /* 0x0000001300057211 */ /* 0x000fe400010f16ff */
[-C--:B------:R-:W-:Y:S02]  /*2fb0*/  ISETP.LT.AND P2, PT, R14, R53.reuse, !P0 ;  /* 0x000000350e00720c */ /* 0x080fe40004741270 */
[----:B------:R-:W-:Y:S02]  /*2fc0*/  ISETP.LT.AND P0, PT, R10, R53, !P0 ;  /* 0x000000350a00720c */ /* 0x000fe40004701270 */
[----:B------:R-:W-:Y:S02]  /*2fd0*/  LEA.HI.X.SX32 R3, R18, R19, 0x2, P6 ;  /* 0x0000001312037211 */ /* 0x000fe400030f16ff */
[----:B------:R-:W-:-:S03]  /*2fe0*/  LEA R16, P6, R11, R15, 0x2 ;  /* 0x0000000f0b107211 */ /* 0x000fc600078c10ff */
[----:B------:R1:W-:Y:S01]  /*2ff0*/  @P4 STG.E desc[UR14][R2.64], R27 ;  /* 0x0000001b02004986 */ /* 0x0003e2000c10190e */
[----:B------:R-:W-:Y:S02]  /*3000*/  LEA.HI.X.SX32 R17, R11, R19, 0x2, P6 ;  /* 0x000000130b117211 */ /* 0x000fe400030f16ff */
[C---:B------:R-:W-:Y:S01]  /*3010*/  LEA R12, P6, R13.reuse, R15, 0x2 ;  /* 0x0000000f0d0c7211 */ /* 0x040fe200078c10ff */
[----:B----4-:R1:W-:Y:S03]  /*3020*/  @P3 STG.E desc[UR14][R4.64], R28 ;  /* 0x0000001c04003986 */ /* 0x0103e6000c10190e */
[----:B------:R-:W-:Y:S01]  /*3030*/  LEA.HI.X.SX32 R13, R13, R19, 0x2, P6 ;  /* 0x000000130d0d7211 */ /* 0x000fe200030f16ff */
[----:B------:R1:W-:Y:S04]  /*3040*/  @P2 STG.E desc[UR14][R8.64], R29 ;  /* 0x0000001d08002986 */ /* 0x0003e8000c10190e */
[----:B---3--:R1:W-:Y:S01]  /*3050*/  @P1 STG.E desc[UR14][R16.64], R22 ;  /* 0x0000001610001986 */ /* 0x0083e2000c10190e */
[----:B------:R-:W-:Y:S05]  /*3060*/  @!P0 EXIT ;  /* 0x000000000000894d */ /* 0x000fea0003800000 */
[----:B------:R-:W-:Y:S01]  /*3070*/  STG.E desc[UR14][R12.64], R23 ;  /* 0x000000170c007986 */ /* 0x000fe2000c10190e */
[----:B------:R-:W-:Y:S05]  /*3080*/  EXIT ;  /* 0x000000000000794d */ /* 0x000fea0003800000 */
.L_x_2:
[----:B------:R-:W-:-:S00]  /*3090*/  BRA `(.L_x_2) ;  /* 0xfffffffc00fc7947 */ /* 0x000fc0000383ffff */
[----:B------:R-:W-:-:S00]  /*30a0*/  NOP ;  /* 0x0000000000007918 */ /* 0x000fc00000000000 */
        /* <DEDUP_REMOVED lines=13> */
.L_x_3:


//--------------------- .nv.shared.matmul_kernel  --------------------------
	.section	.nv.shared.matmul_kernel,"aw",@nobits
	.sectionflags	@""
	.align	16
	.zero		1024


//--------------------- .nv.shared.reserved.0     --------------------------
	.section	.nv.shared.reserved.0,"aw",@nobits
	.weak		__nv_reservedSMEM_offset_0_alias
	.size		__nv_reservedSMEM_offset_0_alias, 0, 0
	.other		__nv_reservedSMEM_offset_0_alias,@"STO_CUDA_RESERVED_SHARED STV_DEFAULT"
__nv_reservedSMEM_offset_0_alias:
	.zero		0


//--------------------- .nv.constant0.matmul_kernel --------------------------
	.section	.nv.constant0.matmul_kernel,"a",@progbits
	.sectionflags	@""
	.align	4
.nv.constant0.matmul_kernel:
	.zero		608


//--------------------- SYMBOLS --------------------------

	.type		.nv.reservedSmem.offset0,@object
	.size		.nv.reservedSmem.offset0,0x4
